//
// Generated by NVIDIA NVVM Compiler
//
// Compiler Build ID: CL-36424714
// Cuda compilation tools, release 13.0, V13.0.88
// Based on NVVM 20.0.0
//

.version 9.0
.target sm_100
.address_size 64

	// .globl	_Z9reduce_v7ILj256ELi128EEvPfS0_j
// _ZZ9reduce_v7ILj256ELi128EEvPfS0_jE13warpLevelSums has been demoted

.visible .entry _Z9reduce_v7ILj256ELi128EEvPfS0_j(
	.param .u64 .ptr .align 1 _Z9reduce_v7ILj256ELi128EEvPfS0_j_param_0,
	.param .u64 .ptr .align 1 _Z9reduce_v7ILj256ELi128EEvPfS0_j_param_1,
	.param .u32 _Z9reduce_v7ILj256ELi128EEvPfS0_j_param_2
)
{
	.reg .pred 	%p<13>;
	.reg .b32 	%r<158>;
	.reg .b32 	%f<277>;
	.reg .b64 	%rd<263>;
	// demoted variable
	.shared .align 4 .b8 _ZZ9reduce_v7ILj256ELi128EEvPfS0_jE13warpLevelSums[128];
	ld.param.u64 	%rd2, [_Z9reduce_v7ILj256ELi128EEvPfS0_j_param_0];
	ld.param.u64 	%rd1, [_Z9reduce_v7ILj256ELi128EEvPfS0_j_param_1];
	cvta.to.global.u64 	%rd3, %rd2;
	mov.u32 	%r1, %tid.x;
	mov.u32 	%r2, %ctaid.x;
	mov.u32 	%r3, %ntid.x;
	mul.lo.s32 	%r5, %r3, %r2;
	shl.b32 	%r6, %r5, 7;
	add.s32 	%r7, %r6, %r1;
	mul.wide.u32 	%rd4, %r7, 4;
	add.s64 	%rd5, %rd3, %rd4;
	ld.global.f32 	%f5, [%rd5];
	add.f32 	%f6, %f5, 0f00000000;
	add.s32 	%r8, %r7, 256;
	mul.wide.u32 	%rd6, %r8, 4;
	add.s64 	%rd7, %rd3, %rd6;
	ld.global.f32 	%f7, [%rd7];
	add.f32 	%f8, %f6, %f7;
	add.s32 	%r9, %r7, 512;
	mul.wide.u32 	%rd8, %r9, 4;
	add.s64 	%rd9, %rd3, %rd8;
	ld.global.f32 	%f9, [%rd9];
	add.f32 	%f10, %f8, %f9;
	add.s32 	%r10, %r7, 768;
	mul.wide.u32 	%rd10, %r10, 4;
	add.s64 	%rd11, %rd3, %rd10;
	ld.global.f32 	%f11, [%rd11];
	add.f32 	%f12, %f10, %f11;
	add.s32 	%r11, %r7, 1024;
	mul.wide.u32 	%rd12, %r11, 4;
	add.s64 	%rd13, %rd3, %rd12;
	ld.global.f32 	%f13, [%rd13];
	add.f32 	%f14, %f12, %f13;
	add.s32 	%r12, %r7, 1280;
	mul.wide.u32 	%rd14, %r12, 4;
	add.s64 	%rd15, %rd3, %rd14;
	ld.global.f32 	%f15, [%rd15];
	add.f32 	%f16, %f14, %f15;
	add.s32 	%r13, %r7, 1536;
	mul.wide.u32 	%rd16, %r13, 4;
	add.s64 	%rd17, %rd3, %rd16;
	ld.global.f32 	%f17, [%rd17];
	add.f32 	%f18, %f16, %f17;
	add.s32 	%r14, %r7, 1792;
	mul.wide.u32 	%rd18, %r14, 4;
	add.s64 	%rd19, %rd3, %rd18;
	ld.global.f32 	%f19, [%rd19];
	add.f32 	%f20, %f18, %f19;
	add.s32 	%r15, %r7, 2048;
	mul.wide.u32 	%rd20, %r15, 4;
	add.s64 	%rd21, %rd3, %rd20;
	ld.global.f32 	%f21, [%rd21];
	add.f32 	%f22, %f20, %f21;
	add.s32 	%r16, %r7, 2304;
	mul.wide.u32 	%rd22, %r16, 4;
	add.s64 	%rd23, %rd3, %rd22;
	ld.global.f32 	%f23, [%rd23];
	add.f32 	%f24, %f22, %f23;
	add.s32 	%r17, %r7, 2560;
	mul.wide.u32 	%rd24, %r17, 4;
	add.s64 	%rd25, %rd3, %rd24;
	ld.global.f32 	%f25, [%rd25];
	add.f32 	%f26, %f24, %f25;
	add.s32 	%r18, %r7, 2816;
	mul.wide.u32 	%rd26, %r18, 4;
	add.s64 	%rd27, %rd3, %rd26;
	ld.global.f32 	%f27, [%rd27];
	add.f32 	%f28, %f26, %f27;
	add.s32 	%r19, %r7, 3072;
	mul.wide.u32 	%rd28, %r19, 4;
	add.s64 	%rd29, %rd3, %rd28;
	ld.global.f32 	%f29, [%rd29];
	add.f32 	%f30, %f28, %f29;
	add.s32 	%r20, %r7, 3328;
	mul.wide.u32 	%rd30, %r20, 4;
	add.s64 	%rd31, %rd3, %rd30;
	ld.global.f32 	%f31, [%rd31];
	add.f32 	%f32, %f30, %f31;
	add.s32 	%r21, %r7, 3584;
	mul.wide.u32 	%rd32, %r21, 4;
	add.s64 	%rd33, %rd3, %rd32;
	ld.global.f32 	%f33, [%rd33];
	add.f32 	%f34, %f32, %f33;
	add.s32 	%r22, %r7, 3840;
	mul.wide.u32 	%rd34, %r22, 4;
	add.s64 	%rd35, %rd3, %rd34;
	ld.global.f32 	%f35, [%rd35];
	add.f32 	%f36, %f34, %f35;
	add.s32 	%r23, %r7, 4096;
	mul.wide.u32 	%rd36, %r23, 4;
	add.s64 	%rd37, %rd3, %rd36;
	ld.global.f32 	%f37, [%rd37];
	add.f32 	%f38, %f36, %f37;
	add.s32 	%r24, %r7, 4352;
	mul.wide.u32 	%rd38, %r24, 4;
	add.s64 	%rd39, %rd3, %rd38;
	ld.global.f32 	%f39, [%rd39];
	add.f32 	%f40, %f38, %f39;
	add.s32 	%r25, %r7, 4608;
	mul.wide.u32 	%rd40, %r25, 4;
	add.s64 	%rd41, %rd3, %rd40;
	ld.global.f32 	%f41, [%rd41];
	add.f32 	%f42, %f40, %f41;
	add.s32 	%r26, %r7, 4864;
	mul.wide.u32 	%rd42, %r26, 4;
	add.s64 	%rd43, %rd3, %rd42;
	ld.global.f32 	%f43, [%rd43];
	add.f32 	%f44, %f42, %f43;
	add.s32 	%r27, %r7, 5120;
	mul.wide.u32 	%rd44, %r27, 4;
	add.s64 	%rd45, %rd3, %rd44;
	ld.global.f32 	%f45, [%rd45];
	add.f32 	%f46, %f44, %f45;
	add.s32 	%r28, %r7, 5376;
	mul.wide.u32 	%rd46, %r28, 4;
	add.s64 	%rd47, %rd3, %rd46;
	ld.global.f32 	%f47, [%rd47];
	add.f32 	%f48, %f46, %f47;
	add.s32 	%r29, %r7, 5632;
	mul.wide.u32 	%rd48, %r29, 4;
	add.s64 	%rd49, %rd3, %rd48;
	ld.global.f32 	%f49, [%rd49];
	add.f32 	%f50, %f48, %f49;
	add.s32 	%r30, %r7, 5888;
	mul.wide.u32 	%rd50, %r30, 4;
	add.s64 	%rd51, %rd3, %rd50;
	ld.global.f32 	%f51, [%rd51];
	add.f32 	%f52, %f50, %f51;
	add.s32 	%r31, %r7, 6144;
	mul.wide.u32 	%rd52, %r31, 4;
	add.s64 	%rd53, %rd3, %rd52;
	ld.global.f32 	%f53, [%rd53];
	add.f32 	%f54, %f52, %f53;
	add.s32 	%r32, %r7, 6400;
	mul.wide.u32 	%rd54, %r32, 4;
	add.s64 	%rd55, %rd3, %rd54;
	ld.global.f32 	%f55, [%rd55];
	add.f32 	%f56, %f54, %f55;
	add.s32 	%r33, %r7, 6656;
	mul.wide.u32 	%rd56, %r33, 4;
	add.s64 	%rd57, %rd3, %rd56;
	ld.global.f32 	%f57, [%rd57];
	add.f32 	%f58, %f56, %f57;
	add.s32 	%r34, %r7, 6912;
	mul.wide.u32 	%rd58, %r34, 4;
	add.s64 	%rd59, %rd3, %rd58;
	ld.global.f32 	%f59, [%rd59];
	add.f32 	%f60, %f58, %f59;
	add.s32 	%r35, %r7, 7168;
	mul.wide.u32 	%rd60, %r35, 4;
	add.s64 	%rd61, %rd3, %rd60;
	ld.global.f32 	%f61, [%rd61];
	add.f32 	%f62, %f60, %f61;
	add.s32 	%r36, %r7, 7424;
	mul.wide.u32 	%rd62, %r36, 4;
	add.s64 	%rd63, %rd3, %rd62;
	ld.global.f32 	%f63, [%rd63];
	add.f32 	%f64, %f62, %f63;
	add.s32 	%r37, %r7, 7680;
	mul.wide.u32 	%rd64, %r37, 4;
	add.s64 	%rd65, %rd3, %rd64;
	ld.global.f32 	%f65, [%rd65];
	add.f32 	%f66, %f64, %f65;
	add.s32 	%r38, %r7, 7936;
	mul.wide.u32 	%rd66, %r38, 4;
	add.s64 	%rd67, %rd3, %rd66;
	ld.global.f32 	%f67, [%rd67];
	add.f32 	%f68, %f66, %f67;
	add.s32 	%r39, %r7, 8192;
	mul.wide.u32 	%rd68, %r39, 4;
	add.s64 	%rd69, %rd3, %rd68;
	ld.global.f32 	%f69, [%rd69];
	add.f32 	%f70, %f68, %f69;
	add.s32 	%r40, %r7, 8448;
	mul.wide.u32 	%rd70, %r40, 4;
	add.s64 	%rd71, %rd3, %rd70;
	ld.global.f32 	%f71, [%rd71];
	add.f32 	%f72, %f70, %f71;
	add.s32 	%r41, %r7, 8704;
	mul.wide.u32 	%rd72, %r41, 4;
	add.s64 	%rd73, %rd3, %rd72;
	ld.global.f32 	%f73, [%rd73];
	add.f32 	%f74, %f72, %f73;
	add.s32 	%r42, %r7, 8960;
	mul.wide.u32 	%rd74, %r42, 4;
	add.s64 	%rd75, %rd3, %rd74;
	ld.global.f32 	%f75, [%rd75];
	add.f32 	%f76, %f74, %f75;
	add.s32 	%r43, %r7, 9216;
	mul.wide.u32 	%rd76, %r43, 4;
	add.s64 	%rd77, %rd3, %rd76;
	ld.global.f32 	%f77, [%rd77];
	add.f32 	%f78, %f76, %f77;
	add.s32 	%r44, %r7, 9472;
	mul.wide.u32 	%rd78, %r44, 4;
	add.s64 	%rd79, %rd3, %rd78;
	ld.global.f32 	%f79, [%rd79];
	add.f32 	%f80, %f78, %f79;
	add.s32 	%r45, %r7, 9728;
	mul.wide.u32 	%rd80, %r45, 4;
	add.s64 	%rd81, %rd3, %rd80;
	ld.global.f32 	%f81, [%rd81];
	add.f32 	%f82, %f80, %f81;
	add.s32 	%r46, %r7, 9984;
	mul.wide.u32 	%rd82, %r46, 4;
	add.s64 	%rd83, %rd3, %rd82;
	ld.global.f32 	%f83, [%rd83];
	add.f32 	%f84, %f82, %f83;
	add.s32 	%r47, %r7, 10240;
	mul.wide.u32 	%rd84, %r47, 4;
	add.s64 	%rd85, %rd3, %rd84;
	ld.global.f32 	%f85, [%rd85];
	add.f32 	%f86, %f84, %f85;
	add.s32 	%r48, %r7, 10496;
	mul.wide.u32 	%rd86, %r48, 4;
	add.s64 	%rd87, %rd3, %rd86;
	ld.global.f32 	%f87, [%rd87];
	add.f32 	%f88, %f86, %f87;
	add.s32 	%r49, %r7, 10752;
	mul.wide.u32 	%rd88, %r49, 4;
	add.s64 	%rd89, %rd3, %rd88;
	ld.global.f32 	%f89, [%rd89];
	add.f32 	%f90, %f88, %f89;
	add.s32 	%r50, %r7, 11008;
	mul.wide.u32 	%rd90, %r50, 4;
	add.s64 	%rd91, %rd3, %rd90;
	ld.global.f32 	%f91, [%rd91];
	add.f32 	%f92, %f90, %f91;
	add.s32 	%r51, %r7, 11264;
	mul.wide.u32 	%rd92, %r51, 4;
	add.s64 	%rd93, %rd3, %rd92;
	ld.global.f32 	%f93, [%rd93];
	add.f32 	%f94, %f92, %f93;
	add.s32 	%r52, %r7, 11520;
	mul.wide.u32 	%rd94, %r52, 4;
	add.s64 	%rd95, %rd3, %rd94;
	ld.global.f32 	%f95, [%rd95];
	add.f32 	%f96, %f94, %f95;
	add.s32 	%r53, %r7, 11776;
	mul.wide.u32 	%rd96, %r53, 4;
	add.s64 	%rd97, %rd3, %rd96;
	ld.global.f32 	%f97, [%rd97];
	add.f32 	%f98, %f96, %f97;
	add.s32 	%r54, %r7, 12032;
	mul.wide.u32 	%rd98, %r54, 4;
	add.s64 	%rd99, %rd3, %rd98;
	ld.global.f32 	%f99, [%rd99];
	add.f32 	%f100, %f98, %f99;
	add.s32 	%r55, %r7, 12288;
	mul.wide.u32 	%rd100, %r55, 4;
	add.s64 	%rd101, %rd3, %rd100;
	ld.global.f32 	%f101, [%rd101];
	add.f32 	%f102, %f100, %f101;
	add.s32 	%r56, %r7, 12544;
	mul.wide.u32 	%rd102, %r56, 4;
	add.s64 	%rd103, %rd3, %rd102;
	ld.global.f32 	%f103, [%rd103];
	add.f32 	%f104, %f102, %f103;
	add.s32 	%r57, %r7, 12800;
	mul.wide.u32 	%rd104, %r57, 4;
	add.s64 	%rd105, %rd3, %rd104;
	ld.global.f32 	%f105, [%rd105];
	add.f32 	%f106, %f104, %f105;
	add.s32 	%r58, %r7, 13056;
	mul.wide.u32 	%rd106, %r58, 4;
	add.s64 	%rd107, %rd3, %rd106;
	ld.global.f32 	%f107, [%rd107];
	add.f32 	%f108, %f106, %f107;
	add.s32 	%r59, %r7, 13312;
	mul.wide.u32 	%rd108, %r59, 4;
	add.s64 	%rd109, %rd3, %rd108;
	ld.global.f32 	%f109, [%rd109];
	add.f32 	%f110, %f108, %f109;
	add.s32 	%r60, %r7, 13568;
	mul.wide.u32 	%rd110, %r60, 4;
	add.s64 	%rd111, %rd3, %rd110;
	ld.global.f32 	%f111, [%rd111];
	add.f32 	%f112, %f110, %f111;
	add.s32 	%r61, %r7, 13824;
	mul.wide.u32 	%rd112, %r61, 4;
	add.s64 	%rd113, %rd3, %rd112;
	ld.global.f32 	%f113, [%rd113];
	add.f32 	%f114, %f112, %f113;
	add.s32 	%r62, %r7, 14080;
	mul.wide.u32 	%rd114, %r62, 4;
	add.s64 	%rd115, %rd3, %rd114;
	ld.global.f32 	%f115, [%rd115];
	add.f32 	%f116, %f114, %f115;
	add.s32 	%r63, %r7, 14336;
	mul.wide.u32 	%rd116, %r63, 4;
	add.s64 	%rd117, %rd3, %rd116;
	ld.global.f32 	%f117, [%rd117];
	add.f32 	%f118, %f116, %f117;
	add.s32 	%r64, %r7, 14592;
	mul.wide.u32 	%rd118, %r64, 4;
	add.s64 	%rd119, %rd3, %rd118;
	ld.global.f32 	%f119, [%rd119];
	add.f32 	%f120, %f118, %f119;
	add.s32 	%r65, %r7, 14848;
	mul.wide.u32 	%rd120, %r65, 4;
	add.s64 	%rd121, %rd3, %rd120;
	ld.global.f32 	%f121, [%rd121];
	add.f32 	%f122, %f120, %f121;
	add.s32 	%r66, %r7, 15104;
	mul.wide.u32 	%rd122, %r66, 4;
	add.s64 	%rd123, %rd3, %rd122;
	ld.global.f32 	%f123, [%rd123];
	add.f32 	%f124, %f122, %f123;
	add.s32 	%r67, %r7, 15360;
	mul.wide.u32 	%rd124, %r67, 4;
	add.s64 	%rd125, %rd3, %rd124;
	ld.global.f32 	%f125, [%rd125];
	add.f32 	%f126, %f124, %f125;
	add.s32 	%r68, %r7, 15616;
	mul.wide.u32 	%rd126, %r68, 4;
	add.s64 	%rd127, %rd3, %rd126;
	ld.global.f32 	%f127, [%rd127];
	add.f32 	%f128, %f126, %f127;
	add.s32 	%r69, %r7, 15872;
	mul.wide.u32 	%rd128, %r69, 4;
	add.s64 	%rd129, %rd3, %rd128;
	ld.global.f32 	%f129, [%rd129];
	add.f32 	%f130, %f128, %f129;
	add.s32 	%r70, %r7, 16128;
	mul.wide.u32 	%rd130, %r70, 4;
	add.s64 	%rd131, %rd3, %rd130;
	ld.global.f32 	%f131, [%rd131];
	add.f32 	%f132, %f130, %f131;
	add.s32 	%r71, %r7, 16384;
	mul.wide.u32 	%rd132, %r71, 4;
	add.s64 	%rd133, %rd3, %rd132;
	ld.global.f32 	%f133, [%rd133];
	add.f32 	%f134, %f132, %f133;
	add.s32 	%r72, %r7, 16640;
	mul.wide.u32 	%rd134, %r72, 4;
	add.s64 	%rd135, %rd3, %rd134;
	ld.global.f32 	%f135, [%rd135];
	add.f32 	%f136, %f134, %f135;
	add.s32 	%r73, %r7, 16896;
	mul.wide.u32 	%rd136, %r73, 4;
	add.s64 	%rd137, %rd3, %rd136;
	ld.global.f32 	%f137, [%rd137];
	add.f32 	%f138, %f136, %f137;
	add.s32 	%r74, %r7, 17152;
	mul.wide.u32 	%rd138, %r74, 4;
	add.s64 	%rd139, %rd3, %rd138;
	ld.global.f32 	%f139, [%rd139];
	add.f32 	%f140, %f138, %f139;
	add.s32 	%r75, %r7, 17408;
	mul.wide.u32 	%rd140, %r75, 4;
	add.s64 	%rd141, %rd3, %rd140;
	ld.global.f32 	%f141, [%rd141];
	add.f32 	%f142, %f140, %f141;
	add.s32 	%r76, %r7, 17664;
	mul.wide.u32 	%rd142, %r76, 4;
	add.s64 	%rd143, %rd3, %rd142;
	ld.global.f32 	%f143, [%rd143];
	add.f32 	%f144, %f142, %f143;
	add.s32 	%r77, %r7, 17920;
	mul.wide.u32 	%rd144, %r77, 4;
	add.s64 	%rd145, %rd3, %rd144;
	ld.global.f32 	%f145, [%rd145];
	add.f32 	%f146, %f144, %f145;
	add.s32 	%r78, %r7, 18176;
	mul.wide.u32 	%rd146, %r78, 4;
	add.s64 	%rd147, %rd3, %rd146;
	ld.global.f32 	%f147, [%rd147];
	add.f32 	%f148, %f146, %f147;
	add.s32 	%r79, %r7, 18432;
	mul.wide.u32 	%rd148, %r79, 4;
	add.s64 	%rd149, %rd3, %rd148;
	ld.global.f32 	%f149, [%rd149];
	add.f32 	%f150, %f148, %f149;
	add.s32 	%r80, %r7, 18688;
	mul.wide.u32 	%rd150, %r80, 4;
	add.s64 	%rd151, %rd3, %rd150;
	ld.global.f32 	%f151, [%rd151];
	add.f32 	%f152, %f150, %f151;
	add.s32 	%r81, %r7, 18944;
	mul.wide.u32 	%rd152, %r81, 4;
	add.s64 	%rd153, %rd3, %rd152;
	ld.global.f32 	%f153, [%rd153];
	add.f32 	%f154, %f152, %f153;
	add.s32 	%r82, %r7, 19200;
	mul.wide.u32 	%rd154, %r82, 4;
	add.s64 	%rd155, %rd3, %rd154;
	ld.global.f32 	%f155, [%rd155];
	add.f32 	%f156, %f154, %f155;
	add.s32 	%r83, %r7, 19456;
	mul.wide.u32 	%rd156, %r83, 4;
	add.s64 	%rd157, %rd3, %rd156;
	ld.global.f32 	%f157, [%rd157];
	add.f32 	%f158, %f156, %f157;
	add.s32 	%r84, %r7, 19712;
	mul.wide.u32 	%rd158, %r84, 4;
	add.s64 	%rd159, %rd3, %rd158;
	ld.global.f32 	%f159, [%rd159];
	add.f32 	%f160, %f158, %f159;
	add.s32 	%r85, %r7, 19968;
	mul.wide.u32 	%rd160, %r85, 4;
	add.s64 	%rd161, %rd3, %rd160;
	ld.global.f32 	%f161, [%rd161];
	add.f32 	%f162, %f160, %f161;
	add.s32 	%r86, %r7, 20224;
	mul.wide.u32 	%rd162, %r86, 4;
	add.s64 	%rd163, %rd3, %rd162;
	ld.global.f32 	%f163, [%rd163];
	add.f32 	%f164, %f162, %f163;
	add.s32 	%r87, %r7, 20480;
	mul.wide.u32 	%rd164, %r87, 4;
	add.s64 	%rd165, %rd3, %rd164;
	ld.global.f32 	%f165, [%rd165];
	add.f32 	%f166, %f164, %f165;
	add.s32 	%r88, %r7, 20736;
	mul.wide.u32 	%rd166, %r88, 4;
	add.s64 	%rd167, %rd3, %rd166;
	ld.global.f32 	%f167, [%rd167];
	add.f32 	%f168, %f166, %f167;
	add.s32 	%r89, %r7, 20992;
	mul.wide.u32 	%rd168, %r89, 4;
	add.s64 	%rd169, %rd3, %rd168;
	ld.global.f32 	%f169, [%rd169];
	add.f32 	%f170, %f168, %f169;
	add.s32 	%r90, %r7, 21248;
	mul.wide.u32 	%rd170, %r90, 4;
	add.s64 	%rd171, %rd3, %rd170;
	ld.global.f32 	%f171, [%rd171];
	add.f32 	%f172, %f170, %f171;
	add.s32 	%r91, %r7, 21504;
	mul.wide.u32 	%rd172, %r91, 4;
	add.s64 	%rd173, %rd3, %rd172;
	ld.global.f32 	%f173, [%rd173];
	add.f32 	%f174, %f172, %f173;
	add.s32 	%r92, %r7, 21760;
	mul.wide.u32 	%rd174, %r92, 4;
	add.s64 	%rd175, %rd3, %rd174;
	ld.global.f32 	%f175, [%rd175];
	add.f32 	%f176, %f174, %f175;
	add.s32 	%r93, %r7, 22016;
	mul.wide.u32 	%rd176, %r93, 4;
	add.s64 	%rd177, %rd3, %rd176;
	ld.global.f32 	%f177, [%rd177];
	add.f32 	%f178, %f176, %f177;
	add.s32 	%r94, %r7, 22272;
	mul.wide.u32 	%rd178, %r94, 4;
	add.s64 	%rd179, %rd3, %rd178;
	ld.global.f32 	%f179, [%rd179];
	add.f32 	%f180, %f178, %f179;
	add.s32 	%r95, %r7, 22528;
	mul.wide.u32 	%rd180, %r95, 4;
	add.s64 	%rd181, %rd3, %rd180;
	ld.global.f32 	%f181, [%rd181];
	add.f32 	%f182, %f180, %f181;
	add.s32 	%r96, %r7, 22784;
	mul.wide.u32 	%rd182, %r96, 4;
	add.s64 	%rd183, %rd3, %rd182;
	ld.global.f32 	%f183, [%rd183];
	add.f32 	%f184, %f182, %f183;
	add.s32 	%r97, %r7, 23040;
	mul.wide.u32 	%rd184, %r97, 4;
	add.s64 	%rd185, %rd3, %rd184;
	ld.global.f32 	%f185, [%rd185];
	add.f32 	%f186, %f184, %f185;
	add.s32 	%r98, %r7, 23296;
	mul.wide.u32 	%rd186, %r98, 4;
	add.s64 	%rd187, %rd3, %rd186;
	ld.global.f32 	%f187, [%rd187];
	add.f32 	%f188, %f186, %f187;
	add.s32 	%r99, %r7, 23552;
	mul.wide.u32 	%rd188, %r99, 4;
	add.s64 	%rd189, %rd3, %rd188;
	ld.global.f32 	%f189, [%rd189];
	add.f32 	%f190, %f188, %f189;
	add.s32 	%r100, %r7, 23808;
	mul.wide.u32 	%rd190, %r100, 4;
	add.s64 	%rd191, %rd3, %rd190;
	ld.global.f32 	%f191, [%rd191];
	add.f32 	%f192, %f190, %f191;
	add.s32 	%r101, %r7, 24064;
	mul.wide.u32 	%rd192, %r101, 4;
	add.s64 	%rd193, %rd3, %rd192;
	ld.global.f32 	%f193, [%rd193];
	add.f32 	%f194, %f192, %f193;
	add.s32 	%r102, %r7, 24320;
	mul.wide.u32 	%rd194, %r102, 4;
	add.s64 	%rd195, %rd3, %rd194;
	ld.global.f32 	%f195, [%rd195];
	add.f32 	%f196, %f194, %f195;
	add.s32 	%r103, %r7, 24576;
	mul.wide.u32 	%rd196, %r103, 4;
	add.s64 	%rd197, %rd3, %rd196;
	ld.global.f32 	%f197, [%rd197];
	add.f32 	%f198, %f196, %f197;
	add.s32 	%r104, %r7, 24832;
	mul.wide.u32 	%rd198, %r104, 4;
	add.s64 	%rd199, %rd3, %rd198;
	ld.global.f32 	%f199, [%rd199];
	add.f32 	%f200, %f198, %f199;
	add.s32 	%r105, %r7, 25088;
	mul.wide.u32 	%rd200, %r105, 4;
	add.s64 	%rd201, %rd3, %rd200;
	ld.global.f32 	%f201, [%rd201];
	add.f32 	%f202, %f200, %f201;
	add.s32 	%r106, %r7, 25344;
	mul.wide.u32 	%rd202, %r106, 4;
	add.s64 	%rd203, %rd3, %rd202;
	ld.global.f32 	%f203, [%rd203];
	add.f32 	%f204, %f202, %f203;
	add.s32 	%r107, %r7, 25600;
	mul.wide.u32 	%rd204, %r107, 4;
	add.s64 	%rd205, %rd3, %rd204;
	ld.global.f32 	%f205, [%rd205];
	add.f32 	%f206, %f204, %f205;
	add.s32 	%r108, %r7, 25856;
	mul.wide.u32 	%rd206, %r108, 4;
	add.s64 	%rd207, %rd3, %rd206;
	ld.global.f32 	%f207, [%rd207];
	add.f32 	%f208, %f206, %f207;
	add.s32 	%r109, %r7, 26112;
	mul.wide.u32 	%rd208, %r109, 4;
	add.s64 	%rd209, %rd3, %rd208;
	ld.global.f32 	%f209, [%rd209];
	add.f32 	%f210, %f208, %f209;
	add.s32 	%r110, %r7, 26368;
	mul.wide.u32 	%rd210, %r110, 4;
	add.s64 	%rd211, %rd3, %rd210;
	ld.global.f32 	%f211, [%rd211];
	add.f32 	%f212, %f210, %f211;
	add.s32 	%r111, %r7, 26624;
	mul.wide.u32 	%rd212, %r111, 4;
	add.s64 	%rd213, %rd3, %rd212;
	ld.global.f32 	%f213, [%rd213];
	add.f32 	%f214, %f212, %f213;
	add.s32 	%r112, %r7, 26880;
	mul.wide.u32 	%rd214, %r112, 4;
	add.s64 	%rd215, %rd3, %rd214;
	ld.global.f32 	%f215, [%rd215];
	add.f32 	%f216, %f214, %f215;
	add.s32 	%r113, %r7, 27136;
	mul.wide.u32 	%rd216, %r113, 4;
	add.s64 	%rd217, %rd3, %rd216;
	ld.global.f32 	%f217, [%rd217];
	add.f32 	%f218, %f216, %f217;
	add.s32 	%r114, %r7, 27392;
	mul.wide.u32 	%rd218, %r114, 4;
	add.s64 	%rd219, %rd3, %rd218;
	ld.global.f32 	%f219, [%rd219];
	add.f32 	%f220, %f218, %f219;
	add.s32 	%r115, %r7, 27648;
	mul.wide.u32 	%rd220, %r115, 4;
	add.s64 	%rd221, %rd3, %rd220;
	ld.global.f32 	%f221, [%rd221];
	add.f32 	%f222, %f220, %f221;
	add.s32 	%r116, %r7, 27904;
	mul.wide.u32 	%rd222, %r116, 4;
	add.s64 	%rd223, %rd3, %rd222;
	ld.global.f32 	%f223, [%rd223];
	add.f32 	%f224, %f222, %f223;
	add.s32 	%r117, %r7, 28160;
	mul.wide.u32 	%rd224, %r117, 4;
	add.s64 	%rd225, %rd3, %rd224;
	ld.global.f32 	%f225, [%rd225];
	add.f32 	%f226, %f224, %f225;
	add.s32 	%r118, %r7, 28416;
	mul.wide.u32 	%rd226, %r118, 4;
	add.s64 	%rd227, %rd3, %rd226;
	ld.global.f32 	%f227, [%rd227];
	add.f32 	%f228, %f226, %f227;
	add.s32 	%r119, %r7, 28672;
	mul.wide.u32 	%rd228, %r119, 4;
	add.s64 	%rd229, %rd3, %rd228;
	ld.global.f32 	%f229, [%rd229];
	add.f32 	%f230, %f228, %f229;
	add.s32 	%r120, %r7, 28928;
	mul.wide.u32 	%rd230, %r120, 4;
	add.s64 	%rd231, %rd3, %rd230;
	ld.global.f32 	%f231, [%rd231];
	add.f32 	%f232, %f230, %f231;
	add.s32 	%r121, %r7, 29184;
	mul.wide.u32 	%rd232, %r121, 4;
	add.s64 	%rd233, %rd3, %rd232;
	ld.global.f32 	%f233, [%rd233];
	add.f32 	%f234, %f232, %f233;
	add.s32 	%r122, %r7, 29440;
	mul.wide.u32 	%rd234, %r122, 4;
	add.s64 	%rd235, %rd3, %rd234;
	ld.global.f32 	%f235, [%rd235];
	add.f32 	%f236, %f234, %f235;
	add.s32 	%r123, %r7, 29696;
	mul.wide.u32 	%rd236, %r123, 4;
	add.s64 	%rd237, %rd3, %rd236;
	ld.global.f32 	%f237, [%rd237];
	add.f32 	%f238, %f236, %f237;
	add.s32 	%r124, %r7, 29952;
	mul.wide.u32 	%rd238, %r124, 4;
	add.s64 	%rd239, %rd3, %rd238;
	ld.global.f32 	%f239, [%rd239];
	add.f32 	%f240, %f238, %f239;
	add.s32 	%r125, %r7, 30208;
	mul.wide.u32 	%rd240, %r125, 4;
	add.s64 	%rd241, %rd3, %rd240;
	ld.global.f32 	%f241, [%rd241];
	add.f32 	%f242, %f240, %f241;
	add.s32 	%r126, %r7, 30464;
	mul.wide.u32 	%rd242, %r126, 4;
	add.s64 	%rd243, %rd3, %rd242;
	ld.global.f32 	%f243, [%rd243];
	add.f32 	%f244, %f242, %f243;
	add.s32 	%r127, %r7, 30720;
	mul.wide.u32 	%rd244, %r127, 4;
	add.s64 	%rd245, %rd3, %rd244;
	ld.global.f32 	%f245, [%rd245];
	add.f32 	%f246, %f244, %f245;
	add.s32 	%r128, %r7, 30976;
	mul.wide.u32 	%rd246, %r128, 4;
	add.s64 	%rd247, %rd3, %rd246;
	ld.global.f32 	%f247, [%rd247];
	add.f32 	%f248, %f246, %f247;
	add.s32 	%r129, %r7, 31232;
	mul.wide.u32 	%rd248, %r129, 4;
	add.s64 	%rd249, %rd3, %rd248;
	ld.global.f32 	%f249, [%rd249];
	add.f32 	%f250, %f248, %f249;
	add.s32 	%r130, %r7, 31488;
	mul.wide.u32 	%rd250, %r130, 4;
	add.s64 	%rd251, %rd3, %rd250;
	ld.global.f32 	%f251, [%rd251];
	add.f32 	%f252, %f250, %f251;
	add.s32 	%r131, %r7, 31744;
	mul.wide.u32 	%rd252, %r131, 4;
	add.s64 	%rd253, %rd3, %rd252;
	ld.global.f32 	%f253, [%rd253];
	add.f32 	%f254, %f252, %f253;
	add.s32 	%r132, %r7, 32000;
	mul.wide.u32 	%rd254, %r132, 4;
	add.s64 	%rd255, %rd3, %rd254;
	ld.global.f32 	%f255, [%rd255];
	add.f32 	%f256, %f254, %f255;
	add.s32 	%r133, %r7, 32256;
	mul.wide.u32 	%rd256, %r133, 4;
	add.s64 	%rd257, %rd3, %rd256;
	ld.global.f32 	%f257, [%rd257];
	add.f32 	%f258, %f256, %f257;
	add.s32 	%r134, %r7, 32512;
	mul.wide.u32 	%rd258, %r134, 4;
	add.s64 	%rd259, %rd3, %rd258;
	ld.global.f32 	%f259, [%rd259];
	add.f32 	%f260, %f258, %f259;
	and.b32  	%r4, %r1, 31;
	mov.b32 	%r135, %f260;
	shfl.sync.down.b32	%r136|%p1, %r135, 16, 31, -1;
	mov.b32 	%f261, %r136;
	add.f32 	%f262, %f260, %f261;
	mov.b32 	%r137, %f262;
	shfl.sync.down.b32	%r138|%p2, %r137, 8, 31, -1;
	mov.b32 	%f263, %r138;
	add.f32 	%f264, %f262, %f263;
	mov.b32 	%r139, %f264;
	shfl.sync.down.b32	%r140|%p3, %r139, 4, 31, -1;
	mov.b32 	%f265, %r140;
	add.f32 	%f266, %f264, %f265;
	mov.b32 	%r141, %f266;
	shfl.sync.down.b32	%r142|%p4, %r141, 2, 31, -1;
	mov.b32 	%f267, %r142;
	add.f32 	%f268, %f266, %f267;
	mov.b32 	%r143, %f268;
	shfl.sync.down.b32	%r144|%p5, %r143, 1, 31, -1;
	mov.b32 	%f269, %r144;
	add.f32 	%f1, %f268, %f269;
	setp.ne.s32 	%p6, %r4, 0;
	@%p6 bra 	$L__BB0_2;
	shr.u32 	%r145, %r1, 3;
	mov.u32 	%r146, _ZZ9reduce_v7ILj256ELi128EEvPfS0_jE13warpLevelSums;
	add.s32 	%r147, %r146, %r145;
	st.shared.f32 	[%r147], %f1;
$L__BB0_2:
	bar.sync 	0;
	shr.u32 	%r148, %r3, 5;
	setp.ge.u32 	%p7, %r1, %r148;
	mov.f32 	%f276, 0f00000000;
	@%p7 bra 	$L__BB0_4;
	shl.b32 	%r149, %r4, 2;
	mov.u32 	%r150, _ZZ9reduce_v7ILj256ELi128EEvPfS0_jE13warpLevelSums;
	add.s32 	%r151, %r150, %r149;
	ld.shared.f32 	%f276, [%r151];
$L__BB0_4:
	setp.gt.u32 	%p8, %r1, 31;
	@%p8 bra 	$L__BB0_7;
	mov.b32 	%r152, %f276;
	shfl.sync.down.b32	%r153|%p9, %r152, 4, 31, -1;
	mov.b32 	%f271, %r153;
	add.f32 	%f272, %f276, %f271;
	mov.b32 	%r154, %f272;
	shfl.sync.down.b32	%r155|%p10, %r154, 2, 31, -1;
	mov.b32 	%f273, %r155;
	add.f32 	%f274, %f272, %f273;
	mov.b32 	%r156, %f274;
	shfl.sync.down.b32	%r157|%p11, %r156, 1, 31, -1;
	mov.b32 	%f275, %r157;
	add.f32 	%f4, %f274, %f275;
	setp.ne.s32 	%p12, %r1, 0;
	@%p12 bra 	$L__BB0_7;
	cvta.to.global.u64 	%rd260, %rd1;
	mul.wide.u32 	%rd261, %r2, 4;
	add.s64 	%rd262, %rd260, %rd261;
	st.global.f32 	[%rd262], %f4;
$L__BB0_7:
	ret;

}


// ===== COMPILED SASS (sm_100) =====

	.target	sm_100

	.elftype	@"ET_EXEC"


//--------------------- .note.nv.tkinfo           --------------------------
	.section	.note.nv.tkinfo,"",@"SHT_NOTE"
	.sectionflags	@"SHF_NOTE_NV_TKINFO"
	.tkinfo
        /*0018*/ 	.word	0x00000002
        /*0030*/ 	.string	""
        /*0030*/ 	.string	"ptxas"
        /*0030*/ 	.string	"Cuda compilation tools, release 13.0, V13.0.88"
        /*0030*/ 	.string	"Build cuda_13.0.r13.0/compiler.36424714_0"
        /*0030*/ 	.string	"-arch sm_100 -m 64 "



//--------------------- .note.nv.cuinfo           --------------------------
	.section	.note.nv.cuinfo,"",@"SHT_NOTE"
	.sectionflags	@"SHF_NOTE_NV_CUINFO"
        /*0018*/ 	.short	0x0002
        /*001a*/ 	.short	0x0064
        /*001c*/ 	.short	0x0082
	.zero		2


//--------------------- .nv.info                  --------------------------
	.section	.nv.info,"",@"SHT_CUDA_INFO"
	.align	4


	//----- nvinfo : EIATTR_REGCOUNT
	.align		4
        /*0000*/ 	.byte	0x04, 0x2f
        /*0002*/ 	.short	(.L_1 - .L_0)
	.align		4
.L_0:
        /*0004*/ 	.word	index@(_Z9reduce_v7ILj256ELi128EEvPfS0_j)
        /*0008*/ 	.word	0x00000020


	//----- nvinfo : EIATTR_FRAME_SIZE
	.align		4
.L_1:
        /*000c*/ 	.byte	0x04, 0x11
        /*000e*/ 	.short	(.L_3 - .L_2)
	.align		4
.L_2:
        /*0010*/ 	.word	index@(_Z9reduce_v7ILj256ELi128EEvPfS0_j)
        /*0014*/ 	.word	0x00000000


	//----- nvinfo : EIATTR_MIN_STACK_SIZE
	.align		4
.L_3:
        /*0018*/ 	.byte	0x04, 0x12
        /*001a*/ 	.short	(.L_5 - .L_4)
	.align		4
.L_4:
        /*001c*/ 	.word	index@(_Z9reduce_v7ILj256ELi128EEvPfS0_j)
        /*0020*/ 	.word	0x00000000
.L_5:


//--------------------- .nv.compat                --------------------------
	.section	.nv.compat,"",@"SHT_CUDA_COMPAT_INFO"
	.align	4
        /*0000*/ 	.byte	0x02, 0x09, 0x00, 0x00, 0x02, 0x02, 0x01, 0x00, 0x02, 0x05, 0x05, 0x00, 0x03, 0x07, 0x01, 0x01
        /*0010*/ 	.byte	0x02, 0x03, 0x00, 0x00, 0x02, 0x06, 0x01, 0x00, 0x04, 0x0b, 0x08, 0x00, 0x09, 0x00, 0x00, 0x00
        /*0020*/ 	.byte	0x00, 0x00, 0x00, 0x00


//--------------------- .nv.info._Z9reduce_v7ILj256ELi128EEvPfS0_j --------------------------
	.section	.nv.info._Z9reduce_v7ILj256ELi128EEvPfS0_j,"",@"SHT_CUDA_INFO"
	.sectionflags	@""
	.align	4


	//----- nvinfo : EIATTR_CUDA_API_VERSION
	.align		4
        /*0000*/ 	.byte	0x04, 0x37
        /*0002*/ 	.short	(.L_7 - .L_6)
.L_6:
        /*0004*/ 	.word	0x00000082


	//----- nvinfo : EIATTR_KPARAM_INFO
	.align		4
.L_7:
        /*0008*/ 	.byte	0x04, 0x17
        /*000a*/ 	.short	(.L_9 - .L_8)
.L_8:
        /*000c*/ 	.word	0x00000000
        /*0010*/ 	.short	0x0002
        /*0012*/ 	.short	0x0010
        /*0014*/ 	.byte	0x00, 0xf0, 0x11, 0x00


	//----- nvinfo : EIATTR_KPARAM_INFO
	.align		4
.L_9:
        /*0018*/ 	.byte	0x04, 0x17
        /*001a*/ 	.short	(.L_11 - .L_10)
.L_10:
        /*001c*/ 	.word	0x00000000
        /*0020*/ 	.short	0x0001
        /*0022*/ 	.short	0x0008
        /*0024*/ 	.byte	0x00, 0xf5, 0x21, 0x00


	//----- nvinfo : EIATTR_KPARAM_INFO
	.align		4
.L_11:
        /*0028*/ 	.byte	0x04, 0x17
        /*002a*/ 	.short	(.L_13 - .L_12)
.L_12:
        /*002c*/ 	.word	0x00000000
        /*0030*/ 	.short	0x0000
        /*0032*/ 	.short	0x0000
        /*0034*/ 	.byte	0x00, 0xf5, 0x21, 0x00


	//----- nvinfo : EIATTR_SPARSE_MMA_MASK
	.align		4
.L_13:
        /*0038*/ 	.byte	0x03, 0x50
        /*003a*/ 	.short	0x0000


	//----- nvinfo : EIATTR_MAXREG_COUNT
	.align		4
        /*003c*/ 	.byte	0x03, 0x1b
        /*003e*/ 	.short	0x00ff


	//----- nvinfo : EIATTR_NUM_BARRIERS
	.align		4
        /*0040*/ 	.byte	0x02, 0x4c
        /*0042*/ 	.byte	0x01
	.zero		1


	//----- nvinfo : EIATTR_MERCURY_ISA_VERSION
	.align		4
        /*0044*/ 	.byte	0x03, 0x5f
        /*0046*/ 	.short	0x0101


	//----- nvinfo : EIATTR_COOP_GROUP_MASK_REGIDS
	.align		4
        /*0048*/ 	.byte	0x04, 0x29
        /*004a*/ 	.short	(.L_15 - .L_14)


	//   ....[0]....
.L_14:
        /*004c*/ 	.word	0xffffffff


	//   ....[1]....
        /*0050*/ 	.word	0xffffffff


	//   ....[2]....
        /*0054*/ 	.word	0xffffffff


	//   ....[3]....
        /*0058*/ 	.word	0xffffffff


	//   ....[4]....
        /*005c*/ 	.word	0xffffffff


	//   ....[5]....
        /*0060*/ 	.word	0xffffffff


	//   ....[6]....
        /*0064*/ 	.word	0xffffffff


	//   ....[7]....
        /*0068*/ 	.word	0xffffffff


	//----- nvinfo : EIATTR_COOP_GROUP_INSTR_OFFSETS
	.align		4
.L_15:
        /*006c*/ 	.byte	0x04, 0x28
        /*006e*/ 	.short	(.L_17 - .L_16)


	//   ....[0]....
.L_16:
        /*0070*/ 	.word	0x00002070


	//   ....[1]....
        /*0074*/ 	.word	0x00002090


	//   ....[2]....
        /*0078*/ 	.word	0x000020b0


	//   ....[3]....
        /*007c*/ 	.word	0x00002100


	//   ....[4]....
        /*0080*/ 	.word	0x00002140


	//   ....[5]....
        /*0084*/ 	.word	0x00002220


	//   ....[6]....
        /*0088*/ 	.word	0x00002250


	//   ....[7]....
        /*008c*/ 	.word	0x00002270


	//----- nvinfo : EIATTR_VRC_CTA_INIT_COUNT
	.align		4
.L_17:
        /*0090*/ 	.byte	0x02, 0x4a
	.zero		1
	.zero		1


	//----- nvinfo : EIATTR_EXIT_INSTR_OFFSETS
	.align		4
        /*0094*/ 	.byte	0x04, 0x1c
        /*0096*/ 	.short	(.L_19 - .L_18)


	//   ....[0]....
.L_18:
        /*0098*/ 	.word	0x00002210


	//   ....[1]....
        /*009c*/ 	.word	0x00002280


	//   ....[2]....
        /*00a0*/ 	.word	0x000022d0


	//----- nvinfo : EIATTR_CBANK_PARAM_SIZE
	.align		4
.L_19:
        /*00a4*/ 	.byte	0x03, 0x19
        /*00a6*/ 	.short	0x0014


	//----- nvinfo : EIATTR_PARAM_CBANK
	.align		4
        /*00a8*/ 	.byte	0x04, 0x0a
        /*00aa*/ 	.short	(.L_21 - .L_20)
	.align		4
.L_20:
        /*00ac*/ 	.word	index@(.nv.constant0._Z9reduce_v7ILj256ELi128EEvPfS0_j)
        /*00b0*/ 	.short	0x0380
        /*00b2*/ 	.short	0x0014


	//----- nvinfo : EIATTR_SW_WAR
	.align		4
.L_21:
        /*00b4*/ 	.byte	0x04, 0x36
        /*00b6*/ 	.short	(.L_23 - .L_22)
.L_22:
        /*00b8*/ 	.word	0x00000008
.L_23:


//--------------------- .nv.callgraph             --------------------------
	.section	.nv.callgraph,"",@"SHT_CUDA_CALLGRAPH"
	.align	4
	.sectionentsize	8
	.align		4
        /*0000*/ 	.word	0x00000000
	.align		4
        /*0004*/ 	.word	0xffffffff
	.align		4
        /*0008*/ 	.word	0x00000000
	.align		4
        /*000c*/ 	.word	0xfffffffe
	.align		4
        /*0010*/ 	.word	0x00000000
	.align		4
        /*0014*/ 	.word	0xfffffffd
	.align		4
        /*0018*/ 	.word	0x00000000
	.align		4
        /*001c*/ 	.word	0xfffffffc


//--------------------- .text._Z9reduce_v7ILj256ELi128EEvPfS0_j --------------------------
	.section	.text._Z9reduce_v7ILj256ELi128EEvPfS0_j,"ax",@progbits
	.align	128
        .global         _Z9reduce_v7ILj256ELi128EEvPfS0_j
        .type           _Z9reduce_v7ILj256ELi128EEvPfS0_j,@function
        .size           _Z9reduce_v7ILj256ELi128EEvPfS0_j,(.L_x_1 - _Z9reduce_v7ILj256ELi128EEvPfS0_j)
        .other          _Z9reduce_v7ILj256ELi128EEvPfS0_j,@"STO_CUDA_ENTRY STV_DEFAULT"
_Z9reduce_v7ILj256ELi128EEvPfS0_j:
.text._Z9reduce_v7ILj256ELi128EEvPfS0_j:
[----:B------:R-:W-:Y:S01]  /*0000*/  LDC R1, c[0x0][0x37c] ;  /* 0x0000df00ff017b82 */ /* 0x000fe20000000800 */
[----:B------:R-:W0:Y:S01]  /*0010*/  S2R R0, SR_CTAID.X ;  /* 0x0000000000007919 */ /* 0x000e220000002500 */
[----:B------:R-:W0:Y:S06]  /*0020*/  LDCU UR4, c[0x0][0x360] ;  /* 0x00006c00ff0477ac */ /* 0x000e2c0008000800 */
[----:B------:R-:W1:Y:S01]  /*0030*/  LDC.64 R12, c[0x0][0x380] ;  /* 0x0000e000ff0c7b82 */ /* 0x000e620000000a00 */
[----:B------:R-:W2:Y:S01]  /*0040*/  S2R R2, SR_TID.X ;  /* 0x0000000000027919 */ /* 0x000ea20000002100 */
[----:B------:R-:W3:Y:S01]  /*0050*/  LDCU.64 UR6, c[0x0][0x358] ;  /* 0x00006b00ff0677ac */ /* 0x000ee20008000a00 */
[----:B0-----:R-:W-:-:S05]  /*0060*/  IMAD R5, R0, UR4, RZ ;  /* 0x0000000400057c24 */ /* 0x001fca000f8e02ff */
[----:B--2---:R-:W-:-:S04]  /*0070*/  LEA R5, R5, R2, 0x7 ;  /* 0x0000000205057211 */ /* 0x004fc800078e38ff */
[C---:B------:R-:W-:Y:S01]  /*0080*/  IADD3 R11, PT, PT, R5.reuse, 0x100, RZ ;  /* 0x00000100050b7810 */ /* 0x040fe20007ffe0ff */
[C---:B-1----:R-:W-:Y:S01]  /*0090*/  IMAD.WIDE.U32 R6, R5.reuse, 0x4, R12 ;  /* 0x0000000405067825 */ /* 0x042fe200078e000c */
[----:B------:R-:W-:-:S03]  /*00a0*/  IADD3 R15, PT, PT, R5, 0x200, RZ ;  /* 0x00000200050f7810 */ /* 0x000fc60007ffe0ff */
[--C-:B------:R-:W-:Y:S01]  /*00b0*/  IMAD.WIDE.U32 R10, R11, 0x4, R12.reuse ;  /* 0x000000040b0a7825 */ /* 0x100fe200078e000c */
[----:B---3--:R0:W2:Y:S03]  /*00c0*/  LDG.E R23, desc[UR6][R6.64] ;  /* 0x0000000606177981 */ /* 0x0080a6000c1e1900 */
[----:B------:R-:W-:Y:S01]  /*00d0*/  IMAD.WIDE.U32 R14, R15, 0x4, R12 ;  /* 0x000000040f0e7825 */ /* 0x000fe200078e000c */
[----:B------:R-:W3:Y:S04]  /*00e0*/  LDG.E R3, desc[UR6][R10.64] ;  /* 0x000000060a037981 */ /* 0x000ee8000c1e1900 */
[----:B------:R-:W4:Y:S01]  /*00f0*/  LDG.E R4, desc[UR6][R14.64] ;  /* 0x000000060e047981 */ /* 0x000f22000c1e1900 */
[----:B------:R-:W-:-:S02]  /*0100*/  IADD3 R17, PT, PT, R5, 0x300, RZ ;  /* 0x0000030005117810 */ /* 0x000fc40007ffe0ff */
[----:B------:R-:W-:-:S03]  /*0110*/  IADD3 R9, PT, PT, R5, 0x400, RZ ;  /* 0x0000040005097810 */ /* 0x000fc60007ffe0ff */
[----:B------:R-:W-:-:S04]  /*0120*/  IMAD.WIDE.U32 R16, R17, 0x4, R12 ;  /* 0x0000000411107825 */ /* 0x000fc800078e000c */
[----:B------:R-:W-:Y:S01]  /*0130*/  IMAD.WIDE.U32 R8, R9, 0x4, R12 ;  /* 0x0000000409087825 */ /* 0x000fe200078e000c */
[----:B------:R1:W5:Y:S01]  /*0140*/  LDG.E R22, desc[UR6][R16.64] ;  /* 0x0000000610167981 */ /* 0x000362000c1e1900 */
[----:B------:R-:W-:-:S04]  /*0150*/  IADD3 R21, PT, PT, R5, 0x500, RZ ;  /* 0x0000050005157810 */ /* 0x000fc80007ffe0ff */
[----:B------:R-:W5:Y:S01]  /*0160*/  LDG.E R8, desc[UR6][R8.64] ;  /* 0x0000000608087981 */ /* 0x000f62000c1e1900 */
[----:B0-----:R-:W-:Y:S01]  /*0170*/  IADD3 R7, PT, PT, R5, 0x600, RZ ;  /* 0x0000060005077810 */ /* 0x001fe20007ffe0ff */
[----:B------:R-:W-:-:S04]  /*0180*/  IMAD.WIDE.U32 R20, R21, 0x4, R12 ;  /* 0x0000000415147825 */ /* 0x000fc800078e000c */
[----:B------:R-:W-:Y:S02]  /*0190*/  IMAD.WIDE.U32 R6, R7, 0x4, R12 ;  /* 0x0000000407067825 */ /* 0x000fe400078e000c */
[----:B------:R-:W5:Y:S04]  /*01a0*/  LDG.E R20, desc[UR6][R20.64] ;  /* 0x0000000614147981 */ /* 0x000f68000c1e1900 */
[----:B------:R0:W5:Y:S01]  /*01b0*/  LDG.E R6, desc[UR6][R6.64] ;  /* 0x0000000606067981 */ /* 0x000162000c1e1900 */
[C---:B------:R-:W-:Y:S02]  /*01c0*/  IADD3 R27, PT, PT, R5.reuse, 0x700, RZ ;  /* 0x00000700051b7810 */ /* 0x040fe40007ffe0ff */
[----:B-1----:R-:W-:-:S03]  /*01d0*/  IADD3 R17, PT, PT, R5, 0x800, RZ ;  /* 0x0000080005117810 */ /* 0x002fc60007ffe0ff */
[----:B------:R-:W-:-:S04]  /*01e0*/  IMAD.WIDE.U32 R26, R27, 0x4, R12 ;  /* 0x000000041b1a7825 */ /* 0x000fc800078e000c */
[----:B------:R-:W-:Y:S01]  /*01f0*/  IMAD.WIDE.U32 R16, R17, 0x4, R12 ;  /* 0x0000000411107825 */ /* 0x000fe200078e000c */
[----:B------:R-:W5:Y:S04]  /*0200*/  LDG.E R11, desc[UR6][R26.64] ;  /* 0x000000061a0b7981 */ /* 0x000f68000c1e1900 */
[----:B------:R-:W5:Y:S01]  /*0210*/  LDG.E R9, desc[UR6][R16.64] ;  /* 0x0000000610097981 */ /* 0x000f62000c1e1900 */
[C---:B------:R-:W-:Y:S02]  /*0220*/  IADD3 R19, PT, PT, R5.reuse, 0x900, RZ ;  /* 0x0000090005137810 */ /* 0x040fe40007ffe0ff */
[----:B------:R-:W-:-:S03]  /*0230*/  IADD3 R25, PT, PT, R5, 0xa00, RZ ;  /* 0x00000a0005197810 */ /* 0x000fc60007ffe0ff */
[----:B------:R-:W-:-:S04]  /*0240*/  IMAD.WIDE.U32 R18, R19, 0x4, R12 ;  /* 0x0000000413127825 */ /* 0x000fc800078e000c */
[----:B------:R-:W-:Y:S02]  /*0250*/  IMAD.WIDE.U32 R24, R25, 0x4, R12 ;  /* 0x0000000419187825 */ /* 0x000fe400078e000c */
[----:B------:R-:W5:Y:S04]  /*0260*/  LDG.E R18, desc[UR6][R18.64] ;  /* 0x0000000612127981 */ /* 0x000f68000c1e1900 */
[----:B------:R-:W5:Y:S01]  /*0270*/  LDG.E R10, desc[UR6][R24.64] ;  /* 0x00000006180a7981 */ /* 0x000f62000c1e1900 */
[C---:B------:R-:W-:Y:S02]  /*0280*/  IADD3 R15, PT, PT, R5.reuse, 0xb00, RZ ;  /* 0x00000b00050f7810 */ /* 0x040fe40007ffe0ff */
[----:B0-----:R-:W-:-:S03]  /*0290*/  IADD3 R7, PT, PT, R5, 0xc00, RZ ;  /* 0x00000c0005077810 */ /* 0x001fc60007ffe0ff */
[----:B------:R-:W-:-:S05]  /*02a0*/  IMAD.WIDE.U32 R14, R15, 0x4, R12 ;  /* 0x000000040f0e7825 */ /* 0x000fca00078e000c */
[----:B------:R0:W5:Y:S02]  /*02b0*/  LDG.E R21, desc[UR6][R14.64] ;  /* 0x000000060e157981 */ /* 0x000164000c1e1900 */
[----:B0-----:R-:W-:-:S05]  /*02c0*/  IMAD.WIDE.U32 R14, R7, 0x4, R12 ;  /* 0x00000004070e7825 */ /* 0x001fca00078e000c */
[----:B------:R0:W5:Y:S01]  /*02d0*/  LDG.E R7, desc[UR6][R14.64] ;  /* 0x000000060e077981 */ /* 0x000162000c1e1900 */
[C---:B------:R-:W-:Y:S02]  /*02e0*/  IADD3 R17, PT, PT, R5.reuse, 0xd00, RZ ;  /* 0x00000d0005117810 */ /* 0x040fe40007ffe0ff */
[C---:B------:R-:W-:Y:S02]  /*02f0*/  IADD3 R27, PT, PT, R5.reuse, 0xe00, RZ ;  /* 0x00000e00051b7810 */ /* 0x040fe40007ffe0ff */
[----:B------:R-:W-:Y:S01]  /*0300*/  IADD3 R29, PT, PT, R5, 0x1000, RZ ;  /* 0x00001000051d7810 */ /* 0x000fe20007ffe0ff */
[----:B------:R-:W-:-:S04]  /*0310*/  IMAD.WIDE.U32 R16, R17, 0x4, R12 ;  /* 0x0000000411107825 */ /* 0x000fc800078e000c */
[--C-:B0-----:R-:W-:Y:S01]  /*0320*/  IMAD.WIDE.U32 R14, R27, 0x4, R12.reuse ;  /* 0x000000041b0e7825 */ /* 0x101fe200078e000c */
[----:B------:R-:W-:Y:S01]  /*0330*/  IADD3 R27, PT, PT, R5, 0xf00, RZ ;  /* 0x00000f00051b7810 */ /* 0x000fe20007ffe0ff */
[----:B------:R0:W5:Y:S04]  /*0340*/  LDG.E R19, desc[UR6][R16.64] ;  /* 0x0000000610137981 */ /* 0x000168000c1e1900 */
[----:B------:R1:W5:Y:S01]  /*0350*/  LDG.E R25, desc[UR6][R14.64] ;  /* 0x000000060e197981 */ /* 0x000362000c1e1900 */
[----:B0-----:R-:W-:Y:S01]  /*0360*/  IMAD.WIDE.U32 R16, R27, 0x4, R12 ;  /* 0x000000041b107825 */ /* 0x001fe200078e000c */
[----:B------:R-:W-:-:S03]  /*0370*/  IADD3 R27, PT, PT, R5, 0x1100, RZ ;  /* 0x00001100051b7810 */ /* 0x000fc60007ffe0ff */
[----:B-1----:R-:W-:Y:S01]  /*0380*/  IMAD.WIDE.U32 R14, R29, 0x4, R12 ;  /* 0x000000041d0e7825 */ /* 0x002fe200078e000c */
[----:B------:R-:W5:Y:S01]  /*0390*/  LDG.E R24, desc[UR6][R16.64] ;  /* 0x0000000610187981 */ /* 0x000f62000c1e1900 */
[----:B------:R-:W-:Y:S02]  /*03a0*/  IADD3 R29, PT, PT, R5, 0x1200, RZ ;  /* 0x00001200051d7810 */ /* 0x000fe40007ffe0ff */
[----:B--2---:R-:W-:Y:S02]  /*03b0*/  FADD R26, RZ, R23 ;  /* 0x00000017ff1a7221 */ /* 0x004fe40000000000 */
[----:B------:R0:W2:Y:S02]  /*03c0*/  LDG.E R23, desc[UR6][R14.64] ;  /* 0x000000060e177981 */ /* 0x0000a4000c1e1900 */
[----:B0-----:R-:W-:-:S04]  /*03d0*/  IMAD.WIDE.U32 R14, R27, 0x4, R12 ;  /* 0x000000041b0e7825 */ /* 0x001fc800078e000c */
[----:B---3--:R-:W-:Y:S01]  /*03e0*/  FADD R27, R26, R3 ;  /* 0x000000031a1b7221 */ /* 0x008fe20000000000 */
[----:B------:R-:W-:Y:S01]  /*03f0*/  IADD3 R26, PT, PT, R5, 0x1300, RZ ;  /* 0x00001300051a7810 */ /* 0x000fe20007ffe0ff */
[----:B------:R0:W3:Y:S02]  /*0400*/  LDG.E R3, desc[UR6][R14.64] ;  /* 0x000000060e037981 */ /* 0x0000e4000c1e1900 */
[----:B----4-:R-:W-:Y:S02]  /*0410*/  FADD R4, R27, R4 ;  /* 0x000000041b047221 */ /* 0x010fe40000000000 */
[----:B------:R-:W-:Y:S01]  /*0420*/  IMAD.WIDE.U32 R16, R26, 0x4, R12 ;  /* 0x000000041a107825 */ /* 0x000fe200078e000c */
[----:B------:R-:W-:-:S05]  /*0430*/  IADD3 R27, PT, PT, R5, 0x1400, RZ ;  /* 0x00001400051b7810 */ /* 0x000fca0007ffe0ff */
[----:B------:R-:W4:Y:S01]  /*0440*/  LDG.E R16, desc[UR6][R16.64] ;  /* 0x0000000610107981 */ /* 0x000f22000c1e1900 */
[----:B0-----:R-:W-:-:S05]  /*0450*/  IMAD.WIDE.U32 R14, R29, 0x4, R12 ;  /* 0x000000041d0e7825 */ /* 0x001fca00078e000c */
[----:B------:R0:W4:Y:S01]  /*0460*/  LDG.E R26, desc[UR6][R14.64] ;  /* 0x000000060e1a7981 */ /* 0x000122000c1e1900 */
[----:B------:R-:W-:Y:S01]  /*0470*/  IADD3 R29, PT, PT, R5, 0x1600, RZ ;  /* 0x00001600051d7810 */ /* 0x000fe20007ffe0ff */
[----:B0-----:R-:W-:Y:S01]  /*0480*/  IMAD.WIDE.U32 R14, R27, 0x4, R12 ;  /* 0x000000041b0e7825 */ /* 0x001fe200078e000c */
[----:B------:R-:W-:-:S04]  /*0490*/  IADD3 R27, PT, PT, R5, 0x1500, RZ ;  /* 0x00001500051b7810 */ /* 0x000fc80007ffe0ff */
[----:B------:R0:W4:Y:S02]  /*04a0*/  LDG.E R17, desc[UR6][R14.64] ;  /* 0x000000060e117981 */ /* 0x000124000c1e1900 */
[----:B0-----:R-:W-:-:S04]  /*04b0*/  IMAD.WIDE.U32 R14, R27, 0x4, R12 ;  /* 0x000000041b0e7825 */ /* 0x001fc800078e000c */
[----:B-----5:R-:W-:Y:S02]  /*04c0*/  FADD R27, R4, R22 ;  /* 0x00000016041b7221 */ /* 0x020fe40000000000 */
[----:B------:R0:W5:Y:S02]  /*04d0*/  LDG.E R4, desc[UR6][R14.64] ;  /* 0x000000060e047981 */ /* 0x000164000c1e1900 */
[----:B------:R-:W-:Y:S01]  /*04e0*/  FADD R27, R27, R8 ;  /* 0x000000081b1b7221 */ /* 0x000fe20000000000 */
[----:B0-----:R-:W-:Y:S01]  /*04f0*/  IMAD.WIDE.U32 R14, R29, 0x4, R12 ;  /* 0x000000041d0e7825 */ /* 0x001fe200078e000c */
[----:B------:R-:W-:-:S04]  /*0500*/  IADD3 R29, PT, PT, R5, 0x1700, RZ ;  /* 0x00001700051d7810 */ /* 0x000fc80007ffe0ff */
[----:B------:R0:W5:Y:S01]  /*0510*/  LDG.E R8, desc[UR6][R14.64] ;  /* 0x000000060e087981 */ /* 0x000162000c1e1900 */
[----:B------:R-:W-:Y:S01]  /*0520*/  FADD R27, R27, R20 ;  /* 0x000000141b1b7221 */ /* 0x000fe20000000000 */
[----:B0-----:R-:W-:Y:S01]  /*0530*/  IMAD.WIDE.U32 R14, R29, 0x4, R12 ;  /* 0x000000041d0e7825 */ /* 0x001fe200078e000c */
[----:B------:R-:W-:-:S04]  /*0540*/  IADD3 R29, PT, PT, R5, 0x1800, RZ ;  /* 0x00001800051d7810 */ /* 0x000fc80007ffe0ff */
[----:B------:R0:W5:Y:S01]  /*0550*/  LDG.E R22, desc[UR6][R14.64] ;  /* 0x000000060e167981 */ /* 0x000162000c1e1900 */
[----:B------:R-:W-:Y:S01]  /*0560*/  FADD R28, R27, R6 ;  /* 0x000000061b1c7221 */ /* 0x000fe20000000000 */
[----:B------:R-:W-:Y:S01]  /*0570*/  IADD3 R27, PT, PT, R5, 0x1900, RZ ;  /* 0x00001900051b7810 */ /* 0x000fe20007ffe0ff */
[----:B0-----:R-:W-:-:S05]  /*0580*/  IMAD.WIDE.U32 R14, R29, 0x4, R12 ;  /* 0x000000041d0e7825 */ /* 0x001fca00078e000c */
[----:B------:R0:W5:Y:S02]  /*0590*/  LDG.E R6, desc[UR6][R14.64] ;  /* 0x000000060e067981 */ /* 0x000164000c1e1900 */
[----:B0-----:R-:W-:-:S05]  /*05a0*/  IMAD.WIDE.U32 R14, R27, 0x4, R12 ;  /* 0x000000041b0e7825 */ /* 0x001fca00078e000c */
[----:B------:R0:W5:Y:S01]  /*05b0*/  LDG.E R20, desc[UR6][R14.64] ;  /* 0x000000060e147981 */ /* 0x000162000c1e1900 */
[----:B------:R-:W-:Y:S01]  /*05c0*/  IADD3 R27, PT, PT, R5, 0x1a00, RZ ;  /* 0x00001a00051b7810 */ /* 0x000fe20007ffe0ff */
[----:B------:R-:W-:-:S04]  /*05d0*/  FADD R28, R28, R11 ;  /* 0x0000000b1c1c7221 */ /* 0x000fc80000000000 */
[----:B------:R-:W-:Y:S01]  /*05e0*/  FADD R11, R28, R9 ;  /* 0x000000091c0b7221 */ /* 0x000fe20000000000 */
[----:B0-----:R-:W-:Y:S01]  /*05f0*/  IMAD.WIDE.U32 R14, R27, 0x4, R12 ;  /* 0x000000041b0e7825 */ /* 0x001fe200078e000c */
[----:B------:R-:W-:-:S04]  /*0600*/  IADD3 R27, PT, PT, R5, 0x1b00, RZ ;  /* 0x00001b00051b7810 */ /* 0x000fc80007ffe0ff */
[----:B------:R0:W5:Y:S02]  /*0610*/  LDG.E R9, desc[UR6][R14.64] ;  /* 0x000000060e097981 */ /* 0x000164000c1e1900 */
[----:B0-----:R-:W-:-:S06]  /*0620*/  IMAD.WIDE.U32 R14, R27, 0x4, R12 ;  /* 0x000000041b0e7825 */ /* 0x001fcc00078e000c */
[----:B------:R-:W5:Y:S01]  /*0630*/  LDG.E R14, desc[UR6][R14.64] ;  /* 0x000000060e0e7981 */ /* 0x000f62000c1e1900 */
[----:B------:R-:W-:Y:S01]  /*0640*/  FADD R11, R11, R18 ;  /* 0x000000120b0b7221 */ /* 0x000fe20000000000 */
[----:B------:R-:W-:-:S03]  /*0650*/  IADD3 R27, PT, PT, R5, 0x1c00, RZ ;  /* 0x00001c00051b7810 */ /* 0x000fc60007ffe0ff */
[----:B------:R-:W-:Y:S02]  /*0660*/  FADD R28, R11, R10 ;  /* 0x0000000a0b1c7221 */ /* 0x000fe40000000000 */
[----:B------:R-:W-:Y:S01]  /*0670*/  IMAD.WIDE.U32 R10, R27, 0x4, R12 ;  /* 0x000000041b0a7825 */ /* 0x000fe200078e000c */
[----:B------:R-:W-:-:S04]  /*0680*/  IADD3 R27, PT, PT, R5, 0x1d00, RZ ;  /* 0x00001d00051b7810 */ /* 0x000fc80007ffe0ff */
[----:B------:R0:W5:Y:S02]  /*0690*/  LDG.E R15, desc[UR6][R10.64] ;  /* 0x000000060a0f7981 */ /* 0x000164000c1e1900 */
[----:B0-----:R-:W-:-:S05]  /*06a0*/  IMAD.WIDE.U32 R10, R27, 0x4, R12 ;  /* 0x000000041b0a7825 */ /* 0x001fca00078e000c */
[----:B------:R0:W5:Y:S01]  /*06b0*/  LDG.E R18, desc[UR6][R10.64] ;  /* 0x000000060a127981 */ /* 0x000162000c1e1900 */
[----:B------:R-:W-:Y:S01]  /*06c0*/  FADD R28, R28, R21 ;  /* 0x000000151c1c7221 */ /* 0x000fe20000000000 */
[----:B------:R-:W-:-:S03]  /*06d0*/  IADD3 R21, PT, PT, R5, 0x1e00, RZ ;  /* 0x00001e0005157810 */ /* 0x000fc60007ffe0ff */
[----:B------:R-:W-:Y:S02]  /*06e0*/  FADD R28, R28, R7 ;  /* 0x000000071c1c7221 */ /* 0x000fe40000000000 */
[----:B0-----:R-:W-:Y:S01]  /*06f0*/  IMAD.WIDE.U32 R10, R21, 0x4, R12 ;  /* 0x00000004150a7825 */ /* 0x001fe200078e000c */
[----:B------:R-:W-:-:S04]  /*0700*/  IADD3 R21, PT, PT, R5, 0x1f00, RZ ;  /* 0x00001f0005157810 */ /* 0x000fc80007ffe0ff */
[----:B------:R0:W5:Y:S02]  /*0710*/  LDG.E R7, desc[UR6][R10.64] ;  /* 0x000000060a077981 */ /* 0x000164000c1e1900 */
[----:B0-----:R-:W-:-:S06]  /*0720*/  IMAD.WIDE.U32 R10, R21, 0x4, R12 ;  /* 0x00000004150a7825 */ /* 0x001fcc00078e000c */
[----:B------:R-:W5:Y:S01]  /*0730*/  LDG.E R10, desc[UR6][R10.64] ;  /* 0x000000060a0a7981 */ /* 0x000f62000c1e1900 */
[----:B------:R-:W-:-:S04]  /*0740*/  FADD R28, R28, R19 ;  /* 0x000000131c1c7221 */ /* 0x000fc80000000000 */
[----:B------:R-:W-:-:S04]  /*0750*/  FADD R25, R28, R25 ;  /* 0x000000191c197221 */ /* 0x000fc80000000000 */
[----:B------:R-:W-:Y:S01]  /*0760*/  FADD R24, R25, R24 ;  /* 0x0000001819187221 */ /* 0x000fe20000000000 */
[C---:B------:R-:W-:Y:S02]  /*0770*/  IADD3 R29, PT, PT, R5.reuse, 0x2000, RZ ;  /* 0x00002000051d7810 */ /* 0x040fe40007ffe0ff */
[----:B------:R-:W-:-:S03]  /*0780*/  IADD3 R25, PT, PT, R5, 0x2100, RZ ;  /* 0x0000210005197810 */ /* 0x000fc60007ffe0ff */
[----:B------:R-:W-:Y:S01]  /*0790*/  IMAD.WIDE.U32 R28, R29, 0x4, R12 ;  /* 0x000000041d1c7825 */ /* 0x000fe200078e000c */
[C---:B------:R-:W-:Y:S02]  /*07a0*/  IADD3 R27, PT, PT, R5.reuse, 0x2200, RZ ;  /* 0x00002200051b7810 */ /* 0x040fe40007ffe0ff */
[----:B------:R-:W-:Y:S01]  /*07b0*/  IADD3 R19, PT, PT, R5, 0x2300, RZ ;  /* 0x0000230005137810 */ /* 0x000fe20007ffe0ff */
[----:B--2---:R-:W-:-:S04]  /*07c0*/  FADD R24, R24, R23 ;  /* 0x0000001718187221 */ /* 0x004fc80000000000 */
[----:B---3--:R-:W-:Y:S01]  /*07d0*/  FADD R3, R24, R3 ;  /* 0x0000000318037221 */ /* 0x008fe20000000000 */
[----:B------:R-:W-:-:S05]  /*07e0*/  IMAD.WIDE.U32 R24, R25, 0x4, R12 ;  /* 0x0000000419187825 */ /* 0x000fca00078e000c */
[----:B------:R0:W2:Y:S01]  /*07f0*/  LDG.E R11, desc[UR6][R24.64] ;  /* 0x00000006180b7981 */ /* 0x0000a2000c1e1900 */
[----:B----4-:R-:W-:-:S03]  /*0800*/  FADD R21, R3, R26 ;  /* 0x0000001a03157221 */ /* 0x010fc60000000000 */
[----:B------:R1:W3:Y:S01]  /*0810*/  LDG.E R3, desc[UR6][R28.64] ;  /* 0x000000061c037981 */ /* 0x0002e2000c1e1900 */
[----:B------:R-:W-:Y:S01]  /*0820*/  FADD R16, R21, R16 ;  /* 0x0000001015107221 */ /* 0x000fe20000000000 */
[----:B------:R-:W-:-:S04]  /*0830*/  IMAD.WIDE.U32 R26, R27, 0x4, R12 ;  /* 0x000000041b1a7825 */ /* 0x000fc800078e000c */
[----:B0-----:R-:W-:Y:S02]  /*0840*/  IMAD.WIDE.U32 R24, R19, 0x4, R12 ;  /* 0x0000000413187825 */ /* 0x001fe400078e000c */
[----:B------:R-:W4:Y:S02]  /*0850*/  LDG.E R19, desc[UR6][R26.64] ;  /* 0x000000061a137981 */ /* 0x000f24000c1e1900 */
[----:B------:R-:W-:Y:S01]  /*0860*/  FADD R23, R16, R17 ;  /* 0x0000001110177221 */ /* 0x000fe20000000000 */
[C---:B------:R-:W-:Y:S01]  /*0870*/  IADD3 R16, PT, PT, R5.reuse, 0x2400, RZ ;  /* 0x0000240005107810 */ /* 0x040fe20007ffe0ff */
[----:B------:R0:W4:Y:S01]  /*0880*/  LDG.E R21, desc[UR6][R24.64] ;  /* 0x0000000618157981 */ /* 0x000122000c1e1900 */
[C---:B------:R-:W-:Y:S02]  /*0890*/  IADD3 R17, PT, PT, R5.reuse, 0x2500, RZ ;  /* 0x0000250005117810 */ /* 0x040fe40007ffe0ff */
[----:B-1----:R-:W-:Y:S01]  /*08a0*/  IADD3 R29, PT, PT, R5, 0x2600, RZ ;  /* 0x00002600051d7810 */ /* 0x002fe20007ffe0ff */
[----:B0-----:R-:W-:-:S04]  /*08b0*/  IMAD.WIDE.U32 R24, R16, 0x4, R12 ;  /* 0x0000000410187825 */ /* 0x001fc800078e000c */
[----:B------:R-:W-:-:S04]  /*08c0*/  IMAD.WIDE.U32 R16, R17, 0x4, R12 ;  /* 0x0000000411107825 */ /* 0x000fc800078e000c */
[----:B-----5:R-:W-:Y:S01]  /*08d0*/  FADD R23, R23, R4 ;  /* 0x0000000417177221 */ /* 0x020fe20000000000 */
[----:B------:R-:W5:Y:S01]  /*08e0*/  LDG.E R24, desc[UR6][R24.64] ;  /* 0x0000000618187981 */ /* 0x000f62000c1e1900 */
[----:B------:R-:W-:-:S03]  /*08f0*/  IADD3 R27, PT, PT, R5, 0x2800, RZ ;  /* 0x00002800051b7810 */ /* 0x000fc60007ffe0ff */
[----:B------:R0:W5:Y:S01]  /*0900*/  LDG.E R4, desc[UR6][R16.64] ;  /* 0x0000000610047981 */ /* 0x000162000c1e1900 */
[----:B------:R-:W-:Y:S01]  /*0910*/  FADD R23, R23, R8 ;  /* 0x0000000817177221 */ /* 0x000fe20000000000 */
[----:B0-----:R-:W-:Y:S01]  /*0920*/  IMAD.WIDE.U32 R16, R29, 0x4, R12 ;  /* 0x000000041d107825 */ /* 0x001fe200078e000c */
[----:B------:R-:W-:-:S04]  /*0930*/  IADD3 R29, PT, PT, R5, 0x2700, RZ ;  /* 0x00002700051d7810 */ /* 0x000fc80007ffe0ff */
[----:B------:R0:W5:Y:S01]  /*0940*/  LDG.E R8, desc[UR6][R16.64] ;  /* 0x0000000610087981 */ /* 0x000162000c1e1900 */
[----:B------:R-:W-:Y:S01]  /*0950*/  FADD R25, R23, R22 ;  /* 0x0000001617197221 */ /* 0x000fe20000000000 */
[----:B------:R-:W-:Y:S01]  /*0960*/  IMAD.WIDE.U32 R22, R27, 0x4, R12 ;  /* 0x000000041b167825 */ /* 0x000fe200078e000c */
[----:B------:R-:W-:-:S03]  /*0970*/  IADD3 R27, PT, PT, R5, 0x2900, RZ ;  /* 0x00002900051b7810 */ /* 0x000fc60007ffe0ff */
[--C-:B0-----:R-:W-:Y:S02]  /*0980*/  IMAD.WIDE.U32 R16, R29, 0x4, R12.reuse ;  /* 0x000000041d107825 */ /* 0x101fe400078e000c */
[----:B------:R-:W5:Y:S04]  /*0990*/  LDG.E R22, desc[UR6][R22.64] ;  /* 0x0000000616167981 */ /* 0x000f68000c1e1900 */
[----:B------:R0:W5:Y:S02]  /*09a0*/  LDG.E R26, desc[UR6][R16.64] ;  /* 0x00000006101a7981 */ /* 0x000164000c1e1900 */
[----:B0-----:R-:W-:Y:S01]  /*09b0*/  IMAD.WIDE.U32 R16, R27, 0x4, R12 ;  /* 0x000000041b107825 */ /* 0x001fe200078e000c */
[----:B------:R-:W-:-:S03]  /*09c0*/  IADD3 R27, PT, PT, R5, 0x2a00, RZ ;  /* 0x00002a00051b7810 */ /* 0x000fc60007ffe0ff */
[----:B------:R-:W-:Y:S01]  /*09d0*/  FADD R25, R25, R6 ;  /* 0x0000000619197221 */ /* 0x000fe20000000000 */
[----:B------:R0:W5:Y:S03]  /*09e0*/  LDG.E R23, desc[UR6][R16.64] ;  /* 0x0000000610177981 */ /* 0x000166000c1e1900 */
[----:B------:R-:W-:Y:S01]  /*09f0*/  FADD R28, R25, R20 ;  /* 0x00000014191c7221 */ /* 0x000fe20000000000 */
[--C-:B0-----:R-:W-:Y:S01]  /*0a00*/  IMAD.WIDE.U32 R16, R27, 0x4, R12.reuse ;  /* 0x000000041b107825 */ /* 0x101fe200078e000c */
[C---:B------:R-:W-:Y:S02]  /*0a10*/  IADD3 R27, PT, PT, R5.reuse, 0x2b00, RZ ;  /* 0x00002b00051b7810 */ /* 0x040fe40007ffe0ff */
[----:B------:R-:W-:Y:S02]  /*0a20*/  IADD3 R25, PT, PT, R5, 0x2c00, RZ ;  /* 0x00002c0005197810 */ /* 0x000fe40007ffe0ff */
[----:B------:R0:W5:Y:S02]  /*0a30*/  LDG.E R6, desc[UR6][R16.64] ;  /* 0x0000000610067981 */ /* 0x000164000c1e1900 */
        /* <DEDUP_REMOVED lines=18> */
[----:B0-----:R-:W-:Y:S01]  /*0b60*/  IMAD.WIDE.U32 R14, R27, 0x4, R12 ;  /* 0x000000041b0e7825 */ /* 0x001fe200078e000c */
[----:B------:R-:W-:-:S04]  /*0b70*/  IADD3 R27, PT, PT, R5, 0x3100, RZ ;  /* 0x00003100051b7810 */ /* 0x000fc80007ffe0ff */
[----:B------:R0:W5:Y:S01]  /*0b80*/  LDG.E R18, desc[UR6][R14.64] ;  /* 0x000000060e127981 */ /* 0x000162000c1e1900 */
[----:B------:R-:W-:-:S04]  /*0b90*/  FADD R7, R28, R7 ;  /* 0x000000071c077221 */ /* 0x000fc80000000000 */
[----:B------:R-:W-:Y:S01]  /*0ba0*/  FADD R10, R7, R10 ;  /* 0x0000000a070a7221 */ /* 0x000fe20000000000 */
[----:B0-----:R-:W-:Y:S01]  /*0bb0*/  IMAD.WIDE.U32 R14, R27, 0x4, R12 ;  /* 0x000000041b0e7825 */ /* 0x001fe200078e000c */
[----:B------:R-:W-:-:S04]  /*0bc0*/  IADD3 R27, PT, PT, R5, 0x3200, RZ ;  /* 0x00003200051b7810 */ /* 0x000fc80007ffe0ff */
[----:B------:R0:W5:Y:S02]  /*0bd0*/  LDG.E R7, desc[UR6][R14.64] ;  /* 0x000000060e077981 */ /* 0x000164000c1e1900 */
[----:B0-----:R-:W-:-:S06]  /*0be0*/  IMAD.WIDE.U32 R14, R27, 0x4, R12 ;  /* 0x000000041b0e7825 */ /* 0x001fcc00078e000c */
[----:B------:R0:W5:Y:S01]  /*0bf0*/  LDG.E R14, desc[UR6][R14.64] ;  /* 0x000000060e0e7981 */ /* 0x000162000c1e1900 */
[----:B------:R-:W-:-:S05]  /*0c00*/  IADD3 R29, PT, PT, R5, 0x3300, RZ ;  /* 0x00003300051d7810 */ /* 0x000fca0007ffe0ff */
[----:B------:R-:W-:Y:S01]  /*0c10*/  IMAD.WIDE.U32 R28, R29, 0x4, R12 ;  /* 0x000000041d1c7825 */ /* 0x000fe200078e000c */
[C---:B0-----:R-:W-:Y:S02]  /*0c20*/  IADD3 R15, PT, PT, R5.reuse, 0x3500, RZ ;  /* 0x00003500050f7810 */ /* 0x041fe40007ffe0ff */
[C---:B------:R-:W-:Y:S01]  /*0c30*/  IADD3 R27, PT, PT, R5.reuse, 0x3700, RZ ;  /* 0x00003700051b7810 */ /* 0x040fe20007ffe0ff */
[----:B---3--:R-:W-:Y:S02]  /*0c40*/  FADD R10, R10, R3 ;  /* 0x000000030a0a7221 */ /* 0x008fe40000000000 */
[----:B------:R0:W3:Y:S02]  /*0c50*/  LDG.E R3, desc[UR6][R28.64] ;  /* 0x000000061c037981 */ /* 0x0000e4000c1e1900 */
[----:B--2---:R-:W-:Y:S01]  /*0c60*/  FADD R10, R10, R11 ;  /* 0x0000000b0a0a7221 */ /* 0x004fe20000000000 */
[----:B------:R-:W-:-:S03]  /*0c70*/  IADD3 R11, PT, PT, R5, 0x3400, RZ ;  /* 0x00003400050b7810 */ /* 0x000fc60007ffe0ff */
[----:B----4-:R-:W-:-:S04]  /*0c80*/  FADD R10, R10, R19 ;  /* 0x000000130a0a7221 */ /* 0x010fc80000000000 */
[----:B------:R-:W-:Y:S01]  /*0c90*/  FADD R21, R10, R21 ;  /* 0x000000150a157221 */ /* 0x000fe20000000000 */
[----:B------:R-:W-:Y:S01]  /*0ca0*/  IMAD.WIDE.U32 R10, R11, 0x4, R12 ;  /* 0x000000040b0a7825 */ /* 0x000fe200078e000c */
[----:B------:R-:W-:-:S03]  /*0cb0*/  IADD3 R19, PT, PT, R5, 0x3600, RZ ;  /* 0x0000360005137810 */ /* 0x000fc60007ffe0ff */
[----:B0-----:R-:W-:-:S04]  /*0cc0*/  IMAD.WIDE.U32 R28, R15, 0x4, R12 ;  /* 0x000000040f1c7825 */ /* 0x001fc800078e000c */
[----:B-----5:R-:W-:-:S04]  /*0cd0*/  FADD R21, R21, R24 ;  /* 0x0000001815157221 */ /* 0x020fc80000000000 */
[----:B------:R-:W-:Y:S02]  /*0ce0*/  FADD R21, R21, R4 ;  /* 0x0000000415157221 */ /* 0x000fe40000000000 */
[----:B------:R0:W2:Y:S02]  /*0cf0*/  LDG.E R4, desc[UR6][R10.64] ;  /* 0x000000060a047981 */ /* 0x0000a4000c1e1900 */
[----:B0-----:R-:W-:-:S04]  /*0d00*/  IMAD.WIDE.U32 R10, R19, 0x4, R12 ;  /* 0x00000004130a7825 */ /* 0x001fc800078e000c */
[----:B------:R-:W-:Y:S02]  /*0d10*/  FADD R21, R21, R8 ;  /* 0x0000000815157221 */ /* 0x000fe40000000000 */
[----:B------:R0:W4:Y:S01]  /*0d20*/  LDG.E R8, desc[UR6][R28.64] ;  /* 0x000000061c087981 */ /* 0x000122000c1e1900 */
[----:B------:R-:W-:-:S03]  /*0d30*/  IADD3 R19, PT, PT, R5, 0x3800, RZ ;  /* 0x0000380005137810 */ /* 0x000fc60007ffe0ff */
[----:B------:R1:W5:Y:S01]  /*0d40*/  LDG.E R15, desc[UR6][R10.64] ;  /* 0x000000060a0f7981 */ /* 0x000362000c1e1900 */
[----:B0-----:R-:W-:Y:S01]  /*0d50*/  IADD3 R29, PT, PT, R5, 0x3900, RZ ;  /* 0x00003900051d7810 */ /* 0x001fe20007ffe0ff */
[----:B------:R-:W-:Y:S01]  /*0d60*/  FADD R21, R21, R26 ;  /* 0x0000001a15157221 */ /* 0x000fe20000000000 */
[----:B------:R-:W-:-:S04]  /*0d70*/  IMAD.WIDE.U32 R26, R27, 0x4, R12 ;  /* 0x000000041b1a7825 */ /* 0x000fc800078e000c */
[----:B------:R-:W-:Y:S01]  /*0d80*/  FADD R22, R21, R22 ;  /* 0x0000001615167221 */ /* 0x000fe20000000000 */
[----:B-1----:R-:W-:Y:S01]  /*0d90*/  IMAD.WIDE.U32 R10, R19, 0x4, R12 ;  /* 0x00000004130a7825 */ /* 0x002fe200078e000c */
[----:B------:R-:W-:Y:S01]  /*0da0*/  IADD3 R21, PT, PT, R5, 0x3a00, RZ ;  /* 0x00003a0005157810 */ /* 0x000fe20007ffe0ff */
[----:B------:R0:W5:Y:S02]  /*0db0*/  LDG.E R19, desc[UR6][R26.64] ;  /* 0x000000061a137981 */ /* 0x000164000c1e1900 */
[----:B------:R-:W-:Y:S02]  /*0dc0*/  FADD R23, R22, R23 ;  /* 0x0000001716177221 */ /* 0x000fe40000000000 */
[----:B------:R1:W5:Y:S01]  /*0dd0*/  LDG.E R22, desc[UR6][R10.64] ;  /* 0x000000060a167981 */ /* 0x000362000c1e1900 */
[----:B0-----:R-:W-:Y:S01]  /*0de0*/  IMAD.WIDE.U32 R26, R29, 0x4, R12 ;  /* 0x000000041d1a7825 */ /* 0x001fe200078e000c */
[----:B------:R-:W-:-:S03]  /*0df0*/  IADD3 R29, PT, PT, R5, 0x3d00, RZ ;  /* 0x00003d00051d7810 */ /* 0x000fc60007ffe0ff */
[----:B-1----:R-:W-:Y:S01]  /*0e00*/  IMAD.WIDE.U32 R10, R21, 0x4, R12 ;  /* 0x00000004150a7825 */ /* 0x002fe200078e000c */
[----:B------:R-:W-:-:S03]  /*0e10*/  IADD3 R21, PT, PT, R5, 0x3b00, RZ ;  /* 0x00003b0005157810 */ /* 0x000fc60007ffe0ff */
[----:B------:R-:W-:Y:S02]  /*0e20*/  FADD R24, R23, R6 ;  /* 0x0000000617187221 */ /* 0x000fe40000000000 */
[----:B------:R-:W5:Y:S04]  /*0e30*/  LDG.E R23, desc[UR6][R26.64] ;  /* 0x000000061a177981 */ /* 0x000f68000c1e1900 */
[----:B------:R0:W5:Y:S02]  /*0e40*/  LDG.E R6, desc[UR6][R10.64] ;  /* 0x000000060a067981 */ /* 0x000164000c1e1900 */
[----:B0-----:R-:W-:Y:S01]  /*0e50*/  IMAD.WIDE.U32 R10, R21, 0x4, R12 ;  /* 0x00000004150a7825 */ /* 0x001fe200078e000c */
[----:B------:R-:W-:-:S03]  /*0e60*/  IADD3 R21, PT, PT, R5, 0x3c00, RZ ;  /* 0x00003c0005157810 */ /* 0x000fc60007ffe0ff */
[----:B------:R-:W-:Y:S02]  /*0e70*/  FADD R20, R24, R20 ;  /* 0x0000001418147221 */ /* 0x000fe40000000000 */
[----:B------:R0:W5:Y:S01]  /*0e80*/  LDG.E R24, desc[UR6][R10.64] ;  /* 0x000000060a187981 */ /* 0x000162000c1e1900 */
[----:B------:R-:W-:Y:S01]  /*0e90*/  IADD3 R27, PT, PT, R5, 0x3f00, RZ ;  /* 0x00003f00051b7810 */ /* 0x000fe20007ffe0ff */
[----:B------:R-:W-:Y:S01]  /*0ea0*/  FADD R25, R20, R25 ;  /* 0x0000001914197221 */ /* 0x000fe20000000000 */
[----:B0-----:R-:W-:-:S04]  /*0eb0*/  IMAD.WIDE.U32 R10, R21, 0x4, R12 ;  /* 0x00000004150a7825 */ /* 0x001fc800078e000c */
[--C-:B------:R-:W-:Y:S01]  /*0ec0*/  IMAD.WIDE.U32 R20, R29, 0x4, R12.reuse ;  /* 0x000000041d147825 */ /* 0x100fe200078e000c */
[----:B------:R-:W-:Y:S01]  /*0ed0*/  IADD3 R29, PT, PT, R5, 0x3e00, RZ ;  /* 0x00003e00051d7810 */ /* 0x000fe20007ffe0ff */
[----:B------:R0:W5:Y:S04]  /*0ee0*/  LDG.E R26, desc[UR6][R10.64] ;  /* 0x000000060a1a7981 */ /* 0x000168000c1e1900 */
[----:B------:R-:W5:Y:S01]  /*0ef0*/  LDG.E R20, desc[UR6][R20.64] ;  /* 0x0000000614147981 */ /* 0x000f62000c1e1900 */
[----:B0-----:R-:W-:-:S05]  /*0f00*/  IMAD.WIDE.U32 R10, R29, 0x4, R12 ;  /* 0x000000041d0a7825 */ /* 0x001fca00078e000c */
[----:B------:R0:W5:Y:S01]  /*0f10*/  LDG.E R21, desc[UR6][R10.64] ;  /* 0x000000060a157981 */ /* 0x000162000c1e1900 */
[----:B------:R-:W-:Y:S01]  /*0f20*/  FADD R25, R25, R9 ;  /* 0x0000000919197221 */ /* 0x000fe20000000000 */
[----:B0-----:R-:W-:-:S05]  /*0f30*/  IMAD.WIDE.U32 R10, R27, 0x4, R12 ;  /* 0x000000041b0a7825 */ /* 0x001fca00078e000c */
[----:B------:R0:W5:Y:S01]  /*0f40*/  LDG.E R9, desc[UR6][R10.64] ;  /* 0x000000060a097981 */ /* 0x000162000c1e1900 */
[----:B------:R-:W-:Y:S01]  /*0f50*/  IADD3 R27, PT, PT, R5, 0x4000, RZ ;  /* 0x00004000051b7810 */ /* 0x000fe20007ffe0ff */
[----:B------:R-:W-:Y:S01]  /*0f60*/  FADD R28, R25, R16 ;  /* 0x00000010191c7221 */ /* 0x000fe20000000000 */
[----:B------:R-:W-:-:S03]  /*0f70*/  IADD3 R25, PT, PT, R5, 0x4100, RZ ;  /* 0x0000410005197810 */ /* 0x000fc60007ffe0ff */
        /* <DEDUP_REMOVED lines=22> */
[----:B0-----:R-:W-:-:S03]  /*10e0*/  IADD3 R11, PT, PT, R5, 0x4900, RZ ;  /* 0x00004900050b7810 */ /* 0x001fc60007ffe0ff */
[----:B---3--:R-:W-:Y:S01]  /*10f0*/  FADD R3, R14, R3 ;  /* 0x000000030e037221 */ /* 0x008fe20000000000 */
[----:B------:R-:W-:-:S03]  /*1100*/  IADD3 R27, PT, PT, R5, 0x4b00, RZ ;  /* 0x00004b00051b7810 */ /* 0x000fc60007ffe0ff */
[----:B--2---:R-:W-:Y:S02]  /*1110*/  FADD R3, R3, R4 ;  /* 0x0000000403037221 */ /* 0x004fe40000000000 */
[----:B------:R-:W2:Y:S02]  /*1120*/  LDG.E R4, desc[UR6][R28.64] ;  /* 0x000000061c047981 */ /* 0x000ea4000c1e1900 */
[----:B----4-:R-:W-:-:S04]  /*1130*/  FADD R8, R3, R8 ;  /* 0x0000000803087221 */ /* 0x010fc80000000000 */
[----:B-----5:R-:W-:Y:S01]  /*1140*/  FADD R8, R8, R15 ;  /* 0x0000000f08087221 */ /* 0x020fe20000000000 */
[----:B------:R-:W-:-:S05]  /*1150*/  IADD3 R15, PT, PT, R5, 0x4600, RZ ;  /* 0x00004600050f7810 */ /* 0x000fca0007ffe0ff */
[----:B------:R-:W-:-:S05]  /*1160*/  IMAD.WIDE.U32 R14, R15, 0x4, R12 ;  /* 0x000000040f0e7825 */ /* 0x000fca00078e000c */
[----:B------:R0:W3:Y:S01]  /*1170*/  LDG.E R3, desc[UR6][R14.64] ;  /* 0x000000060e037981 */ /* 0x0000e2000c1e1900 */
[----:B------:R-:W-:-:S04]  /*1180*/  FADD R19, R8, R19 ;  /* 0x0000001308137221 */ /* 0x000fc80000000000 */
[----:B------:R-:W-:Y:S01]  /*1190*/  FADD R22, R19, R22 ;  /* 0x0000001613167221 */ /* 0x000fe20000000000 */
[----:B------:R-:W-:-:S05]  /*11a0*/  IADD3 R19, PT, PT, R5, 0x4800, RZ ;  /* 0x0000480005137810 */ /* 0x000fca0007ffe0ff */
[----:B0-----:R-:W-:Y:S01]  /*11b0*/  IMAD.WIDE.U32 R14, R19, 0x4, R12 ;  /* 0x00000004130e7825 */ /* 0x001fe200078e000c */
[----:B------:R-:W-:-:S03]  /*11c0*/  IADD3 R19, PT, PT, R5, 0x4a00, RZ ;  /* 0x00004a0005137810 */ /* 0x000fc60007ffe0ff */
[----:B------:R-:W-:-:S04]  /*11d0*/  FADD R23, R22, R23 ;  /* 0x0000001716177221 */ /* 0x000fc80000000000 */
[----:B------:R-:W-:Y:S02]  /*11e0*/  FADD R23, R23, R6 ;  /* 0x0000000617177221 */ /* 0x000fe40000000000 */
[----:B------:R0:W4:Y:S01]  /*11f0*/  LDG.E R6, desc[UR6][R14.64] ;  /* 0x000000060e067981 */ /* 0x000122000c1e1900 */
[----:B------:R-:W-:Y:S01]  /*1200*/  IADD3 R29, PT, PT, R5, 0x4c00, RZ ;  /* 0x00004c00051d7810 */ /* 0x000fe20007ffe0ff */
[----:B0-----:R-:W-:-:S04]  /*1210*/  IMAD.WIDE.U32 R14, R11, 0x4, R12 ;  /* 0x000000040b0e7825 */ /* 0x001fc800078e000c */
[----:B------:R-:W-:Y:S01]  /*1220*/  FADD R11, R23, R24 ;  /* 0x00000018170b7221 */ /* 0x000fe20000000000 */
[--C-:B------:R-:W-:Y:S01]  /*1230*/  IMAD.WIDE.U32 R22, R19, 0x4, R12.reuse ;  /* 0x0000000413167825 */ /* 0x100fe200078e000c */
[----:B------:R0:W5:Y:S03]  /*1240*/  LDG.E R8, desc[UR6][R14.64] ;  /* 0x000000060e087981 */ /* 0x000166000c1e1900 */
[----:B0-----:R-:W-:-:S04]  /*1250*/  IMAD.WIDE.U32 R14, R27, 0x4, R12 ;  /* 0x000000041b0e7825 */ /* 0x001fc800078e000c */
[----:B------:R-:W-:Y:S02]  /*1260*/  FADD R19, R11, R26 ;  /* 0x0000001a0b137221 */ /* 0x000fe40000000000 */
[----:B------:R0:W5:Y:S01]  /*1270*/  LDG.E R11, desc[UR6][R22.64] ;  /* 0x00000006160b7981 */ /* 0x000162000c1e1900 */
[----:B------:R-:W-:Y:S01]  /*1280*/  IADD3 R27, PT, PT, R5, 0x4d00, RZ ;  /* 0x00004d00051b7810 */ /* 0x000fe20007ffe0ff */
[----:B------:R-:W-:Y:S02]  /*1290*/  FADD R20, R19, R20 ;  /* 0x0000001413147221 */ /* 0x000fe40000000000 */
[----:B------:R1:W5:Y:S01]  /*12a0*/  LDG.E R19, desc[UR6][R14.64] ;  /* 0x000000060e137981 */ /* 0x000362000c1e1900 */
[----:B0-----:R-:W-:-:S04]  /*12b0*/  IMAD.WIDE.U32 R22, R29, 0x4, R12 ;  /* 0x000000041d167825 */ /* 0x001fc800078e000c */
[----:B------:R-:W-:Y:S01]  /*12c0*/  FADD R20, R20, R21 ;  /* 0x0000001514147221 */ /* 0x000fe20000000000 */
[----:B------:R-:W-:Y:S01]  /*12d0*/  IADD3 R21, PT, PT, R5, 0x4e00, RZ ;  /* 0x00004e0005157810 */ /* 0x000fe20007ffe0ff */
[----:B-1----:R-:W-:Y:S01]  /*12e0*/  IMAD.WIDE.U32 R14, R27, 0x4, R12 ;  /* 0x000000041b0e7825 */ /* 0x002fe200078e000c */
[----:B------:R-:W5:Y:S01]  /*12f0*/  LDG.E R22, desc[UR6][R22.64] ;  /* 0x0000000616167981 */ /* 0x000f62000c1e1900 */
[----:B------:R-:W-:-:S03]  /*1300*/  IADD3 R27, PT, PT, R5, 0x4f00, RZ ;  /* 0x00004f00051b7810 */ /* 0x000fc60007ffe0ff */
[----:B------:R0:W5:Y:S01]  /*1310*/  LDG.E R23, desc[UR6][R14.64] ;  /* 0x000000060e177981 */ /* 0x000162000c1e1900 */
[----:B------:R-:W-:Y:S01]  /*1320*/  FADD R29, R20, R9 ;  /* 0x00000009141d7221 */ /* 0x000fe20000000000 */
[----:B------:R-:W-:-:S05]  /*1330*/  IMAD.WIDE.U32 R20, R21, 0x4, R12 ;  /* 0x0000000415147825 */ /* 0x000fca00078e000c */
[----:B------:R-:W5:Y:S01]  /*1340*/  LDG.E R9, desc[UR6][R20.64] ;  /* 0x0000000614097981 */ /* 0x000f62000c1e1900 */
[----:B0-----:R-:W-:Y:S01]  /*1350*/  IMAD.WIDE.U32 R14, R27, 0x4, R12 ;  /* 0x000000041b0e7825 */ /* 0x001fe200078e000c */
[----:B------:R-:W-:-:S04]  /*1360*/  IADD3 R27, PT, PT, R5, 0x5000, RZ ;  /* 0x00005000051b7810 */ /* 0x000fc80007ffe0ff */
[----:B------:R0:W5:Y:S01]  /*1370*/  LDG.E R24, desc[UR6][R14.64] ;  /* 0x000000060e187981 */ /* 0x000162000c1e1900 */
[----:B------:R-:W-:Y:S01]  /*1380*/  FADD R26, R29, R16 ;  /* 0x000000101d1a7221 */ /* 0x000fe20000000000 */
[----:B------:R-:W-:Y:S01]  /*1390*/  IADD3 R29, PT, PT, R5, 0x5200, RZ ;  /* 0x00005200051d7810 */ /* 0x000fe20007ffe0ff */
[----:B0-----:R-:W-:Y:S01]  /*13a0*/  IMAD.WIDE.U32 R14, R27, 0x4, R12 ;  /* 0x000000041b0e7825 */ /* 0x001fe200078e000c */
[----:B------:R-:W-:-:S04]  /*13b0*/  IADD3 R27, PT, PT, R5, 0x5100, RZ ;  /* 0x00005100051b7810 */ /* 0x000fc80007ffe0ff */
[----:B------:R0:W5:Y:S01]  /*13c0*/  LDG.E R16, desc[UR6][R14.64] ;  /* 0x000000060e107981 */ /* 0x000162000c1e1900 */
[----:B------:R-:W-:-:S04]  /*13d0*/  IMAD.WIDE.U32 R20, R29, 0x4, R12 ;  /* 0x000000041d147825 */ /* 0x000fc800078e000c */
[----:B------:R-:W-:Y:S02]  /*13e0*/  FADD R25, R26, R25 ;  /* 0x000000191a197221 */ /* 0x000fe40000000000 */
[----:B------:R-:W5:Y:S01]  /*13f0*/  LDG.E R20, desc[UR6][R20.64] ;  /* 0x0000000614147981 */ /* 0x000f62000c1e1900 */
[----:B0-----:R-:W-:Y:S01]  /*1400*/  IMAD.WIDE.U32 R14, R27, 0x4, R12 ;  /* 0x000000041b0e7825 */ /* 0x001fe200078e000c */
[----:B------:R-:W-:-:S04]  /*1410*/  IADD3 R27, PT, PT, R5, 0x5300, RZ ;  /* 0x00005300051b7810 */ /* 0x000fc80007ffe0ff */
[----:B------:R0:W5:Y:S02]  /*1420*/  LDG.E R26, desc[UR6][R14.64] ;  /* 0x000000060e1a7981 */ /* 0x000164000c1e1900 */
[----:B0-----:R-:W-:Y:S01]  /*1430*/  IMAD.WIDE.U32 R14, R27, 0x4, R12 ;  /* 0x000000041b0e7825 */ /* 0x001fe200078e000c */
[----:B------:R-:W-:-:S04]  /*1440*/  IADD3 R27, PT, PT, R5, 0x5400, RZ ;  /* 0x00005400051b7810 */ /* 0x000fc80007ffe0ff */
[----:B------:R0:W5:Y:S01]  /*1450*/  LDG.E R21, desc[UR6][R14.64] ;  /* 0x000000060e157981 */ /* 0x000162000c1e1900 */
[----:B------:R-:W-:Y:S01]  /*1460*/  FADD R25, R25, R17 ;  /* 0x0000001119197221 */ /* 0x000fe20000000000 */
[----:B0-----:R-:W-:Y:S01]  /*1470*/  IMAD.WIDE.U32 R14, R27, 0x4, R12 ;  /* 0x000000041b0e7825 */ /* 0x001fe200078e000c */
[----:B------:R-:W-:-:S03]  /*1480*/  IADD3 R27, PT, PT, R5, 0x5500, RZ ;  /* 0x00005500051b7810 */ /* 0x000fc60007ffe0ff */
[----:B------:R-:W-:Y:S01]  /*1490*/  FADD R28, R25, R18 ;  /* 0x00000012191c7221 */ /* 0x000fe20000000000 */
[----:B------:R0:W5:Y:S01]  /*14a0*/  LDG.E R17, desc[UR6][R14.64] ;  /* 0x000000060e117981 */ /* 0x000162000c1e1900 */
[----:B------:R-:W-:Y:S01]  /*14b0*/  IADD3 R25, PT, PT, R5, 0x5600, RZ ;  /* 0x0000560005197810 */ /* 0x000fe20007ffe0ff */
[----:B0-----:R-:W-:-:S05]  /*14c0*/  IMAD.WIDE.U32 R14, R27, 0x4, R12 ;  /* 0x000000041b0e7825 */ /* 0x001fca00078e000c */
[----:B------:R0:W5:Y:S01]  /*14d0*/  LDG.E R18, desc[UR6][R14.64] ;  /* 0x000000060e127981 */ /* 0x000162000c1e1900 */
[----:B------:R-:W-:Y:S01]  /*14e0*/  IADD3 R27, PT, PT, R5, 0x5700, RZ ;  /* 0x00005700051b7810 */ /* 0x000fe20007ffe0ff */
[----:B0-----:R-:W-:-:S05]  /*14f0*/  IMAD.WIDE.U32 R14, R25, 0x4, R12 ;  /* 0x00000004190e7825 */ /* 0x001fca00078e000c */
        /* <DEDUP_REMOVED lines=8> */
[C---:B------:R-:W-:Y:S02]  /*1580*/  IADD3 R29, PT, PT, R5.reuse, 0x5a00, RZ ;  /* 0x00005a00051d7810 */ /* 0x040fe40007ffe0ff */
[----:B------:R-:W-:-:S03]  /*1590*/  IADD3 R27, PT, PT, R5, 0x5b00, RZ ;  /* 0x00005b00051b7810 */ /* 0x000fc60007ffe0ff */
[----:B------:R-:W-:Y:S01]  /*15a0*/  IMAD.WIDE.U32 R28, R29, 0x4, R12 ;  /* 0x000000041d1c7825 */ /* 0x000fe200078e000c */
[----:B0-----:R-:W-:-:S03]  /*15b0*/  IADD3 R15, PT, PT, R5, 0x5c00, RZ ;  /* 0x00005c00050f7810 */ /* 0x001fc60007ffe0ff */
[----:B---3--:R-:W-:-:S04]  /*15c0*/  FADD R3, R10, R3 ;  /* 0x000000030a037221 */ /* 0x008fc80000000000 */
[----:B--2---:R-:W-:-:S04]  /*15d0*/  FADD R3, R3, R4 ;  /* 0x0000000403037221 */ /* 0x004fc80000000000 */
[----:B----4-:R-:W-:Y:S02]  /*15e0*/  FADD R3, R3, R6 ;  /* 0x0000000603037221 */ /* 0x010fe40000000000 */
[----:B------:R-:W2:Y:S02]  /*15f0*/  LDG.E R6, desc[UR6][R28.64] ;  /* 0x000000061c067981 */ /* 0x000ea4000c1e1900 */
[----:B-----5:R-:W-:Y:S01]  /*1600*/  FADD R8, R3, R8 ;  /* 0x0000000803087221 */ /* 0x020fe20000000000 */
[----:B------:R-:W-:-:S03]  /*1610*/  IADD3 R3, PT, PT, R5, 0x5900, RZ ;  /* 0x0000590005037810 */ /* 0x000fc60007ffe0ff */
[----:B------:R-:W-:Y:S02]  /*1620*/  FADD R8, R8, R11 ;  /* 0x0000000b08087221 */ /* 0x000fe40000000000 */
[----:B------:R-:W-:-:S04]  /*1630*/  IMAD.WIDE.U32 R10, R3, 0x4, R12 ;  /* 0x00000004030a7825 */ /* 0x000fc800078e000c */
[----:B------:R-:W-:Y:S01]  /*1640*/  FADD R19, R8, R19 ;  /* 0x0000001308137221 */ /* 0x000fe20000000000 */
[----:B------:R0:W3:Y:S03]  /*1650*/  LDG.E R3, desc[UR6][R10.64] ;  /* 0x000000060a037981 */ /* 0x0000e6000c1e1900 */
[----:B------:R-:W-:Y:S01]  /*1660*/  FADD R22, R19, R22 ;  /* 0x0000001613167221 */ /* 0x000fe20000000000 */
[----:B0-----:R-:W-:Y:S01]  /*1670*/  IMAD.WIDE.U32 R10, R27, 0x4, R12 ;  /* 0x000000041b0a7825 */ /* 0x001fe200078e000c */
[----:B------:R-:W-:-:S04]  /*1680*/  IADD3 R19, PT, PT, R5, 0x5d00, RZ ;  /* 0x00005d0005137810 */ /* 0x000fc80007ffe0ff */
[----:B------:R0:W4:Y:S01]  /*1690*/  LDG.E R4, desc[UR6][R10.64] ;  /* 0x000000060a047981 */ /* 0x000122000c1e1900 */
[----:B------:R-:W-:Y:S01]  /*16a0*/  FADD R8, R22, R23 ;  /* 0x0000001716087221 */ /* 0x000fe20000000000 */
[----:B------:R-:W-:-:S04]  /*16b0*/  IMAD.WIDE.U32 R22, R15, 0x4, R12 ;  /* 0x000000040f167825 */ /* 0x000fc800078e000c */
[----:B0-----:R-:W-:-:S04]  /*16c0*/  IMAD.WIDE.U32 R10, R19, 0x4, R12 ;  /* 0x00000004130a7825 */ /* 0x001fc800078e000c */
[----:B------:R-:W-:Y:S01]  /*16d0*/  FADD R9, R8, R9 ;  /* 0x0000000908097221 */ /* 0x000fe20000000000 */
[----:B------:R-:W-:Y:S01]  /*16e0*/  IADD3 R19, PT, PT, R5, 0x5e00, RZ ;  /* 0x00005e0005137810 */ /* 0x000fe20007ffe0ff */
[----:B------:R-:W5:Y:S02]  /*16f0*/  LDG.E R8, desc[UR6][R22.64] ;  /* 0x0000000616087981 */ /* 0x000f64000c1e1900 */
[----:B------:R-:W-:Y:S02]  /*1700*/  FADD R15, R9, R24 ;  /* 0x00000018090f7221 */ /* 0x000fe40000000000 */
[----:B------:R0:W5:Y:S01]  /*1710*/  LDG.E R9, desc[UR6][R10.64] ;  /* 0x000000060a097981 */ /* 0x000162000c1e1900 */
[----:B------:R-:W-:Y:S01]  /*1720*/  IADD3 R27, PT, PT, R5, 0x6000, RZ ;  /* 0x00006000051b7810 */ /* 0x000fe20007ffe0ff */
[----:B0-----:R-:W-:Y:S01]  /*1730*/  IMAD.WIDE.U32 R10, R19, 0x4, R12 ;  /* 0x00000004130a7825 */ /* 0x001fe200078e000c */
[----:B------:R-:W-:-:S03]  /*1740*/  IADD3 R19, PT, PT, R5, 0x5f00, RZ ;  /* 0x00005f0005137810 */ /* 0x000fc60007ffe0ff */
[----:B------:R-:W-:Y:S02]  /*1750*/  FADD R15, R15, R16 ;  /* 0x000000100f0f7221 */ /* 0x000fe40000000000 */
[--C-:B------:R-:W-:Y:S01]  /*1760*/  IMAD.WIDE.U32 R28, R19, 0x4, R12.reuse ;  /* 0x00000004131c7825 */ /* 0x100fe200078e000c */
[----:B------:R-:W5:Y:S03]  /*1770*/  LDG.E R10, desc[UR6][R10.64] ;  /* 0x000000060a0a7981 */ /* 0x000f66000c1e1900 */
[----:B------:R-:W-:Y:S01]  /*1780*/  IMAD.WIDE.U32 R22, R27, 0x4, R12 ;  /* 0x000000041b167825 */ /* 0x000fe200078e000c */
[C---:B------:R-:W-:Y:S02]  /*1790*/  IADD3 R27, PT, PT, R5.reuse, 0x6100, RZ ;  /* 0x00006100051b7810 */ /* 0x040fe40007ffe0ff */
[----:B------:R-:W-:Y:S01]  /*17a0*/  IADD3 R19, PT, PT, R5, 0x6200, RZ ;  /* 0x0000620005137810 */ /* 0x000fe20007ffe0ff */
[----:B------:R-:W5:Y:S01]  /*17b0*/  LDG.E R11, desc[UR6][R28.64] ;  /* 0x000000061c0b7981 */ /* 0x000f62000c1e1900 */
[----:B------:R-:W-:-:S04]  /*17c0*/  FADD R15, R15, R26 ;  /* 0x0000001a0f0f7221 */ /* 0x000fc80000000000 */
[----:B------:R-:W-:Y:S02]  /*17d0*/  FADD R20, R15, R20 ;  /* 0x000000140f147221 */ /* 0x000fe40000000000 */
[----:B------:R0:W5:Y:S01]  /*17e0*/  LDG.E R15, desc[UR6][R22.64] ;  /* 0x00000006160f7981 */ /* 0x000162000c1e1900 */
[----:B------:R-:W-:Y:S01]  /*17f0*/  IMAD.WIDE.U32 R26, R27, 0x4, R12 ;  /* 0x000000041b1a7825 */ /* 0x000fe200078e000c */
[----:B------:R-:W-:-:S03]  /*1800*/  IADD3 R16, PT, PT, R5, 0x6300, RZ ;  /* 0x0000630005107810 */ /* 0x000fc60007ffe0ff */
[----:B0-----:R-:W-:-:S04]  /*1810*/  IMAD.WIDE.U32 R22, R19, 0x4, R12 ;  /* 0x0000000413167825 */ /* 0x001fc800078e000c */
[----:B------:R-:W-:Y:S01]  /*1820*/  FADD R24, R20, R21 ;  /* 0x0000001514187221 */ /* 0x000fe20000000000 */
[----:B------:R-:W-:Y:S01]  /*1830*/  IADD3 R19, PT, PT, R5, 0x6400, RZ ;  /* 0x0000640005137810 */ /* 0x000fe20007ffe0ff */
[----:B------:R-:W5:Y:S04]  /*1840*/  LDG.E R21, desc[UR6][R26.64] ;  /* 0x000000061a157981 */ /* 0x000f68000c1e1900 */
[----:B------:R0:W5:Y:S01]  /*1850*/  LDG.E R20, desc[UR6][R22.64] ;  /* 0x0000000616147981 */ /* 0x000162000c1e1900 */
[----:B------:R-:W-:Y:S01]  /*1860*/  FADD R24, R24, R17 ;  /* 0x0000001118187221 */ /* 0x000fe20000000000 */
[----:B0-----:R-:W-:-:S04]  /*1870*/  IMAD.WIDE.U32 R22, R16, 0x4, R12 ;  /* 0x0000000410167825 */ /* 0x001fc800078e000c */
[----:B------:R-:W-:Y:S01]  /*1880*/  IMAD.WIDE.U32 R16, R19, 0x4, R12 ;  /* 0x0000000413107825 */ /* 0x000fe200078e000c */
[C---:B------:R-:W-:Y:S01]  /*1890*/  IADD3 R19, PT, PT, R5.reuse, 0x6500, RZ ;  /* 0x0000650005137810 */ /* 0x040fe20007ffe0ff */
[----:B------:R-:W5:Y:S01]  /*18a0*/  LDG.E R23, desc[UR6][R22.64] ;  /* 0x0000000616177981 */ /* 0x000f62000c1e1900 */
[----:B------:R-:W-:Y:S01]  /*18b0*/  IADD3 R27, PT, PT, R5, 0x6700, RZ ;  /* 0x00006700051b7810 */ /* 0x000fe20007ffe0ff */
[----:B------:R-:W-:Y:S02]  /*18c0*/  FADD R18, R24, R18 ;  /* 0x0000001218127221 */ /* 0x000fe40000000000 */
[----:B------:R0:W5:Y:S02]  /*18d0*/  LDG.E R22, desc[UR6][R16.64] ;  /* 0x0000000610167981 */ /* 0x000164000c1e1900 */
[----:B0-----:R-:W-:Y:S01]  /*18e0*/  IMAD.WIDE.U32 R16, R19, 0x4, R12 ;  /* 0x0000000413107825 */ /* 0x001fe200078e000c */
[----:B------:R-:W-:-:S03]  /*18f0*/  IADD3 R19, PT, PT, R5, 0x6600, RZ ;  /* 0x0000660005137810 */ /* 0x000fc60007ffe0ff */
[----:B------:R-:W-:Y:S01]  /*1900*/  FADD R25, R18, R25 ;  /* 0x0000001912197221 */ /* 0x000fe20000000000 */
[----:B------:R0:W5:Y:S02]  /*1910*/  LDG.E R24, desc[UR6][R16.64] ;  /* 0x0000000610187981 */ /* 0x000164000c1e1900 */
[----:B0-----:R-:W-:-:S04]  /*1920*/  IMAD.WIDE.U32 R16, R19, 0x4, R12 ;  /* 0x0000000413107825 */ /* 0x001fc800078e000c */
[--C-:B------:R-:W-:Y:S01]  /*1930*/  IMAD.WIDE.U32 R18, R27, 0x4, R12.reuse ;  /* 0x000000041b127825 */ /* 0x100fe200078e000c */
[----:B------:R-:W-:Y:S01]  /*1940*/  IADD3 R27, PT, PT, R5, 0x6800, RZ ;  /* 0x00006800051b7810 */ /* 0x000fe20007ffe0ff */
[----:B------:R0:W5:Y:S04]  /*1950*/  LDG.E R26, desc[UR6][R16.64] ;  /* 0x00000006101a7981 */ /* 0x000168000c1e1900 */
[----:B------:R-:W5:Y:S01]  /*1960*/  LDG.E R18, desc[UR6][R18.64] ;  /* 0x0000000612127981 */ /* 0x000f62000c1e1900 */
[----:B0-----:R-:W-:Y:S01]  /*1970*/  IMAD.WIDE.U32 R16, R27, 0x4, R12 ;  /* 0x000000041b107825 */ /* 0x001fe200078e000c */
[----:B------:R-:W-:-:S03]  /*1980*/  IADD3 R27, PT, PT, R5, 0x6900, RZ ;  /* 0x00006900051b7810 */ /* 0x000fc60007ffe0ff */
[----:B------:R-:W-:Y:S01]  /*1990*/  FADD R25, R25, R7 ;  /* 0x0000000719197221 */ /* 0x000fe20000000000 */
[----:B------:R0:W5:Y:S03]  /*19a0*/  LDG.E R19, desc[UR6][R16.64] ;  /* 0x0000000610137981 */ /* 0x000166000c1e1900 */
[----:B------:R-:W-:Y:S01]  /*19b0*/  FADD R28, R25, R14 ;  /* 0x0000000e191c7221 */ /* 0x000fe20000000000 */
[----:B------:R-:W-:Y:S01]  /*19c0*/  IADD3 R25, PT, PT, R5, 0x6b00, RZ ;  /* 0x00006b0005197810 */ /* 0x000fe20007ffe0ff */
[----:B0-----:R-:W-:Y:S01]  /*19d0*/  IMAD.WIDE.U32 R16, R27, 0x4, R12 ;  /* 0x000000041b107825 */ /* 0x001fe200078e000c */
[----:B------:R-:W-:-:S04]  /*19e0*/  IADD3 R27, PT, PT, R5, 0x6a00, RZ ;  /* 0x00006a00051b7810 */ /* 0x000fc80007ffe0ff */
[----:B------:R0:W5:Y:S02]  /*19f0*/  LDG.E R7, desc[UR6][R16.64] ;  /* 0x0000000610077981 */ /* 0x000164000c1e1900 */
[----:B0-----:R-:W-:-:S05]  /*1a00*/  IMAD.WIDE.U32 R16, R27, 0x4, R12 ;  /* 0x000000041b107825 */ /* 0x001fca00078e000c */
[----:B------:R0:W5:Y:S02]  /*1a10*/  LDG.E R14, desc[UR6][R16.64] ;  /* 0x00000006100e7981 */ /* 0x000164000c1e1900 */
[----:B0-----:R-:W-:-:S06]  /*1a20*/  IMAD.WIDE.U32 R16, R25, 0x4, R12 ;  /* 0x0000000419107825 */ /* 0x001fcc00078e000c */
[----:B------:R0:W5:Y:S02]  /*1a30*/  LDG.E R16, desc[UR6][R16.64] ;  /* 0x0000000610107981 */ /* 0x000164000c1e1900 */
[C---:B0-----:R-:W-:Y:S02]  /*1a40*/  IADD3 R17, PT, PT, R5.reuse, 0x6d00, RZ ;  /* 0x00006d0005117810 */ /* 0x041fe40007ffe0ff */
[C---:B------:R-:W-:Y:S02]  /*1a50*/  IADD3 R25, PT, PT, R5.reuse, 0x7200, RZ ;  /* 0x0000720005197810 */ /* 0x040fe40007ffe0ff */
[----:B------:R-:W-:Y:S01]  /*1a60*/  IADD3 R27, PT, PT, R5, 0x7400, RZ ;  /* 0x00007400051b7810 */ /* 0x000fe20007ffe0ff */
[----:B---3--:R-:W-:-:S04]  /*1a70*/  FADD R3, R28, R3 ;  /* 0x000000031c037221 */ /* 0x008fc80000000000 */
[----:B--2---:R-:W-:-:S04]  /*1a80*/  FADD R3, R3, R6 ;  /* 0x0000000603037221 */ /* 0x004fc80000000000 */
[----:B----4-:R-:W-:-:S04]  /*1a90*/  FADD R3, R3, R4 ;  /* 0x0000000403037221 */ /* 0x010fc80000000000 */
[----:B-----5:R-:W-:Y:S01]  /*1aa0*/  FADD R8, R3, R8 ;  /* 0x0000000803087221 */ /* 0x020fe20000000000 */
[----:B------:R-:W-:-:S03]  /*1ab0*/  IADD3 R3, PT, PT, R5, 0x7f00, RZ ;  /* 0x00007f0005037810 */ /* 0x000fc60007ffe0ff */
[----:B------:R-:W-:-:S04]  /*1ac0*/  FADD R9, R8, R9 ;  /* 0x0000000908097221 */ /* 0x000fc80000000000 */
[----:B------:R-:W-:Y:S01]  /*1ad0*/  FADD R10, R9, R10 ;  /* 0x0000000a090a7221 */ /* 0x000fe20000000000 */
[----:B------:R-:W-:-:S05]  /*1ae0*/  IADD3 R9, PT, PT, R5, 0x6c00, RZ ;  /* 0x00006c0005097810 */ /* 0x000fca0007ffe0ff */
[----:B------:R-:W-:-:S04]  /*1af0*/  IMAD.WIDE.U32 R8, R9, 0x4, R12 ;  /* 0x0000000409087825 */ /* 0x000fc800078e000c */
[----:B------:R-:W-:Y:S01]  /*1b00*/  FADD R4, R10, R11 ;  /* 0x0000000b0a047221 */ /* 0x000fe20000000000 */
[----:B------:R-:W-:-:S05]  /*1b10*/  IMAD.WIDE.U32 R10, R3, 0x4, R12 ;  /* 0x00000004030a7825 */ /* 0x000fca00078e000c */
[----:B------:R0:W2:Y:S01]  /*1b20*/  LDG.E R3, desc[UR6][R10.64] ;  /* 0x000000060a037981 */ /* 0x0000a2000c1e1900 */
[----:B------:R-:W-:Y:S01]  /*1b30*/  FADD R6, R4, R15 ;  /* 0x0000000f04067221 */ /* 0x000fe20000000000 */
[----:B------:R-:W-:Y:S02]  /*1b40*/  IADD3 R15, PT, PT, R5, 0x6e00, RZ ;  /* 0x00006e00050f7810 */ /* 0x000fe40007ffe0ff */
[----:B------:R1:W3:Y:S01]  /*1b50*/  LDG.E R4, desc[UR6][R8.64] ;  /* 0x0000000608047981 */ /* 0x0002e2000c1e1900 */
[----:B0-----:R-:W-:-:S04]  /*1b60*/  IMAD.WIDE.U32 R10, R17, 0x4, R12 ;  /* 0x00000004110a7825 */ /* 0x001fc800078e000c */
[----:B-1----:R-:W-:Y:S01]  /*1b70*/  IMAD.WIDE.U32 R8, R15, 0x4, R12 ;  /* 0x000000040f087825 */ /* 0x002fe200078e000c */
[----:B------:R-:W-:-:S03]  /*1b80*/  IADD3 R15, PT, PT, R5, 0x6f00, RZ ;  /* 0x00006f00050f7810 */ /* 0x000fc60007ffe0ff */
[----:B------:R-:W-:Y:S01]  /*1b90*/  FADD R21, R6, R21 ;  /* 0x0000001506157221 */ /* 0x000fe20000000000 */
[----:B------:R-:W-:Y:S01]  /*1ba0*/  IADD3 R17, PT, PT, R5, 0x7000, RZ ;  /* 0x0000700005117810 */ /* 0x000fe20007ffe0ff */
[----:B------:R0:W4:Y:S02]  /*1bb0*/  LDG.E R6, desc[UR6][R10.64] ;  /* 0x000000060a067981 */ /* 0x000124000c1e1900 */
[----:B------:R-:W-:Y:S02]  /*1bc0*/  FADD R28, R21, R20 ;  /* 0x00000014151c7221 */ /* 0x000fe40000000000 */
[----:B------:R-:W5:Y:S01]  /*1bd0*/  LDG.E R8, desc[UR6][R8.64] ;  /* 0x0000000608087981 */ /* 0x000f62000c1e1900 */
[----:B------:R-:W-:Y:S01]  /*1be0*/  IMAD.WIDE.U32 R20, R17, 0x4, R12 ;  /* 0x0000000411147825 */ /* 0x000fe200078e000c */
[----:B------:R-:W-:-:S03]  /*1bf0*/  IADD3 R17, PT, PT, R5, 0x7100, RZ ;  /* 0x0000710005117810 */ /* 0x000fc60007ffe0ff */
[----:B0-----:R-:W-:Y:S01]  /*1c00*/  IMAD.WIDE.U32 R10, R15, 0x4, R12 ;  /* 0x000000040f0a7825 */ /* 0x001fe200078e000c */
[----:B------:R0:W2:Y:S03]  /*1c10*/  LDG.E R9, desc[UR6][R20.64] ;  /* 0x0000000614097981 */ /* 0x0000a6000c1e1900 */
[----:B------:R-:W-:Y:S02]  /*1c20*/  FADD R23, R28, R23 ;  /* 0x000000171c177221 */ /* 0x000fe40000000000 */
[----:B------:R-:W2:Y:S01]  /*1c30*/  LDG.E R10, desc[UR6][R10.64] ;  /* 0x000000060a0a7981 */ /* 0x000ea2000c1e1900 */
[----:B0-----:R-:W-:-:S04]  /*1c40*/  IMAD.WIDE.U32 R20, R25, 0x4, R12 ;  /* 0x0000000419147825 */ /* 0x001fc800078e000c */
[----:B------:R-:W-:Y:S01]  /*1c50*/  FADD R15, R23, R22 ;  /* 0x00000016170f7221 */ /* 0x000fe20000000000 */
[----:B------:R-:W-:Y:S01]  /*1c60*/  IMAD.WIDE.U32 R22, R17, 0x4, R12 ;  /* 0x0000000411167825 */ /* 0x000fe200078e000c */
[----:B------:R-:W-:Y:S01]  /*1c70*/  IADD3 R25, PT, PT, R5, 0x7300, RZ ;  /* 0x0000730005197810 */ /* 0x000fe20007ffe0ff */
[----:B------:R0:W2:Y:S02]  /*1c80*/  LDG.E R11, desc[UR6][R20.64] ;  /* 0x00000006140b7981 */ /* 0x0000a4000c1e1900 */
[----:B------:R-:W-:Y:S02]  /*1c90*/  FADD R17, R15, R24 ;  /* 0x000000180f117221 */ /* 0x000fe40000000000 */
[----:B------:R1:W2:Y:S01]  /*1ca0*/  LDG.E R15, desc[UR6][R22.64] ;  /* 0x00000006160f7981 */ /* 0x0002a2000c1e1900 */
[----:B0-----:R-:W-:Y:S01]  /*1cb0*/  IMAD.WIDE.U32 R20, R25, 0x4, R12 ;  /* 0x0000000419147825 */ /* 0x001fe200078e000c */
[----:B------:R-:W-:-:S05]  /*1cc0*/  IADD3 R25, PT, PT, R5, 0x7600, RZ ;  /* 0x0000760005197810 */ /* 0x000fca0007ffe0ff */
[----:B------:R-:W2:Y:S01]  /*1cd0*/  LDG.E R20, desc[UR6][R20.64] ;  /* 0x0000000614147981 */ /* 0x000ea2000c1e1900 */
[----:B-1----:R-:W-:Y:S01]  /*1ce0*/  IMAD.WIDE.U32 R22, R27, 0x4, R12 ;  /* 0x000000041b167825 */ /* 0x002fe200078e000c */
[----:B------:R-:W-:-:S03]  /*1cf0*/  IADD3 R27, PT, PT, R5, 0x7500, RZ ;  /* 0x00007500051b7810 */ /* 0x000fc60007ffe0ff */
[----:B------:R-:W-:Y:S01]  /*1d00*/  FADD R17, R17, R26 ;  /* 0x0000001a11117221 */ /* 0x000fe20000000000 */
[----:B------:R0:W2:Y:S03]  /*1d10*/  LDG.E R21, desc[UR6][R22.64] ;  /* 0x0000000616157981 */ /* 0x0000a6000c1e1900 */
[----:B------:R-:W-:Y:S01]  /*1d20*/  FADD R18, R17, R18 ;  /* 0x0000001211127221 */ /* 0x000fe20000000000 */
[----:B------:R-:W-:-:S04]  /*1d30*/  IMAD.WIDE.U32 R24, R25, 0x4, R12 ;  /* 0x0000000419187825 */ /* 0x000fc800078e000c */
[----:B0-----:R-:W-:Y:S01]  /*1d40*/  IMAD.WIDE.U32 R22, R27, 0x4, R12 ;  /* 0x000000041b167825 */ /* 0x001fe200078e000c */
[----:B------:R-:W-:-:S03]  /*1d50*/  IADD3 R27, PT, PT, R5, 0x7700, RZ ;  /* 0x00007700051b7810 */ /* 0x000fc60007ffe0ff */
[----:B------:R-:W-:Y:S01]  /*1d60*/  FADD R18, R18, R19 ;  /* 0x0000001312127221 */ /* 0x000fe20000000000 */
[C---:B------:R-:W-:Y:S01]  /*1d70*/  IADD3 R19, PT, PT, R5.reuse, 0x7800, RZ ;  /* 0x0000780005137810 */ /* 0x040fe20007ffe0ff */
[----:B------:R-:W2:Y:S01]  /*1d80*/  LDG.E R23, desc[UR6][R22.64] ;  /* 0x0000000616177981 */ /* 0x000ea2000c1e1900 */
[----:B------:R-:W-:-:S03]  /*1d90*/  IADD3 R29, PT, PT, R5, 0x7b00, RZ ;  /* 0x00007b00051d7810 */ /* 0x000fc60007ffe0ff */
[----:B------:R0:W2:Y:S01]  /*1da0*/  LDG.E R22, desc[UR6][R24.64] ;  /* 0x0000000618167981 */ /* 0x0000a2000c1e1900 */
[----:B------:R-:W-:Y:S01]  /*1db0*/  FADD R17, R18, R7 ;  /* 0x0000000712117221 */ /* 0x000fe20000000000 */
[----:B------:R-:W-:-:S05]  /*1dc0*/  IMAD.WIDE.U32 R18, R19, 0x4, R12 ;  /* 0x0000000413127825 */ /* 0x000fca00078e000c */
[----:B------:R1:W2:Y:S01]  /*1dd0*/  LDG.E R7, desc[UR6][R18.64] ;  /* 0x0000000612077981 */ /* 0x0002a2000c1e1900 */
[----:B0-----:R-:W-:Y:S01]  /*1de0*/  IMAD.WIDE.U32 R24, R27, 0x4, R12 ;  /* 0x000000041b187825 */ /* 0x001fe200078e000c */
[----:B------:R-:W-:-:S05]  /*1df0*/  IADD3 R27, PT, PT, R5, 0x7900, RZ ;  /* 0x00007900051b7810 */ /* 0x000fca0007ffe0ff */
[----:B------:R0:W2:Y:S01]  /*1e00*/  LDG.E R24, desc[UR6][R24.64] ;  /* 0x0000000618187981 */ /* 0x0000a2000c1e1900 */
[----:B-1----:R-:W-:-:S04]  /*1e10*/  IMAD.WIDE.U32 R18, R27, 0x4, R12 ;  /* 0x000000041b127825 */ /* 0x002fc800078e000c */
[----:B------:R-:W-:Y:S01]  /*1e20*/  FADD R17, R17, R14 ;  /* 0x0000000e11117221 */ /* 0x000fe20000000000 */
[----:B------:R-:W-:Y:S01]  /*1e30*/  IADD3 R27, PT, PT, R5, 0x7a00, RZ ;  /* 0x00007a00051b7810 */ /* 0x000fe20007ffe0ff */
[----:B------:R1:W2:Y:S02]  /*1e40*/  LDG.E R14, desc[UR6][R18.64] ;  /* 0x00000006120e7981 */ /* 0x0002a4000c1e1900 */
[----:B0-----:R-:W-:Y:S02]  /*1e50*/  FADD R25, R17, R16 ;  /* 0x0000001011197221 */ /* 0x001fe40000000000 */
[----:B------:R-:W-:-:S04]  /*1e60*/  IMAD.WIDE.U32 R16, R27, 0x4, R12 ;  /* 0x000000041b107825 */ /* 0x000fc800078e000c */
[--C-:B-1----:R-:W-:Y:S01]  /*1e70*/  IMAD.WIDE.U32 R18, R29, 0x4, R12.reuse ;  /* 0x000000041d127825 */ /* 0x102fe200078e000c */
[----:B------:R-:W-:Y:S01]  /*1e80*/  IADD3 R29, PT, PT, R5, 0x7c00, RZ ;  /* 0x00007c00051d7810 */ /* 0x000fe20007ffe0ff */
[----:B------:R0:W2:Y:S04]  /*1e90*/  LDG.E R26, desc[UR6][R16.64] ;  /* 0x00000006101a7981 */ /* 0x0000a8000c1e1900 */
[----:B------:R-:W2:Y:S01]  /*1ea0*/  LDG.E R27, desc[UR6][R18.64] ;  /* 0x00000006121b7981 */ /* 0x000ea2000c1e1900 */
[----:B0-----:R-:W-:Y:S01]  /*1eb0*/  IMAD.WIDE.U32 R16, R29, 0x4, R12 ;  /* 0x000000041d107825 */ /* 0x001fe200078e000c */
[C---:B------:R-:W-:Y:S02]  /*1ec0*/  IADD3 R29, PT, PT, R5.reuse, 0x7d00, RZ ;  /* 0x00007d00051d7810 */ /* 0x040fe40007ffe0ff */
[----:B------:R-:W-:-:S02]  /*1ed0*/  IADD3 R5, PT, PT, R5, 0x7e00, RZ ;  /* 0x00007e0005057810 */ /* 0x000fc40007ffe0ff */
[----:B------:R0:W2:Y:S02]  /*1ee0*/  LDG.E R28, desc[UR6][R16.64] ;  /* 0x00000006101c7981 */ /* 0x0000a4000c1e1900 */
[----:B0-----:R-:W-:-:S04]  /*1ef0*/  IMAD.WIDE.U32 R16, R29, 0x4, R12 ;  /* 0x000000041d107825 */ /* 0x001fc800078e000c */
[----:B------:R-:W-:Y:S02]  /*1f00*/  IMAD.WIDE.U32 R12, R5, 0x4, R12 ;  /* 0x00000004050c7825 */ /* 0x000fe400078e000c */
[----:B------:R-:W2:Y:S04]  /*1f10*/  LDG.E R5, desc[UR6][R16.64] ;  /* 0x0000000610057981 */ /* 0x000ea8000c1e1900 */
[----:B------:R-:W2:Y:S01]  /*1f20*/  LDG.E R12, desc[UR6][R12.64] ;  /* 0x000000060c0c7981 */ /* 0x000ea2000c1e1900 */
[----:B---3--:R-:W-:-:S04]  /*1f30*/  FADD R25, R25, R4 ;  /* 0x0000000419197221 */ /* 0x008fc80000000000 */
[----:B----4-:R-:W-:-:S04]  /*1f40*/  FADD R25, R25, R6 ;  /* 0x0000000619197221 */ /* 0x010fc80000000000 */
[----:B-----5:R-:W-:-:S04]  /*1f50*/  FADD R25, R25, R8 ;  /* 0x0000000819197221 */ /* 0x020fc80000000000 */
[----:B--2---:R-:W-:-:S04]  /*1f60*/  FADD R10, R25, R10 ;  /* 0x0000000a190a7221 */ /* 0x004fc80000000000 */
[----:B------:R-:W-:-:S04]  /*1f70*/  FADD R10, R10, R9 ;  /* 0x000000090a0a7221 */ /* 0x000fc80000000000 */
        /* <DEDUP_REMOVED lines=14> */
[----:B------:R-:W-:-:S05]  /*2060*/  FADD R3, R12, R3 ;  /* 0x000000030c037221 */ /* 0x000fca0000000000 */
[----:B------:R-:W0:Y:S02]  /*2070*/  SHFL.DOWN PT, R4, R3, 0x10, 0x1f ;  /* 0x0a001f0003047f89 */ /* 0x000e2400000e0000 */
[----:B0-----:R-:W-:-:S05]  /*2080*/  FADD R5, R3, R4 ;  /* 0x0000000403057221 */ /* 0x001fca0000000000 */
[----:B------:R-:W0:Y:S02]  /*2090*/  SHFL.DOWN PT, R4, R5, 0x8, 0x1f ;  /* 0x09001f0005047f89 */ /* 0x000e2400000e0000 */
[----:B0-----:R-:W-:-:S05]  /*20a0*/  FADD R6, R5, R4 ;  /* 0x0000000405067221 */ /* 0x001fca0000000000 */
[----:B------:R-:W0:Y:S01]  /*20b0*/  SHFL.DOWN PT, R7, R6, 0x4, 0x1f ;  /* 0x08801f0006077f89 */ /* 0x000e2200000e0000 */
[----:B------:R-:W-:Y:S01]  /*20c0*/  USHF.R.U32.HI UR4, URZ, 0x5, UR4 ;  /* 0x00000005ff047899 */ /* 0x000fe20008011604 */
[----:B------:R-:W-:-:S05]  /*20d0*/  LOP3.LUT P0, R4, R2, 0x1f, RZ, 0xc0, !PT ;  /* 0x0000001f02047812 */ /* 0x000fca000780c0ff */
[----:B------:R-:W-:Y:S01]  /*20e0*/  ISETP.GE.U32.AND P1, PT, R2, UR4, PT ;  /* 0x0000000402007c0c */ /* 0x000fe2000bf26070 */
[----:B0-----:R-:W-:-:S05]  /*20f0*/  FADD R7, R6, R7 ;  /* 0x0000000706077221 */ /* 0x001fca0000000000 */
[----:B------:R-:W0:Y:S02]  /*2100*/  SHFL.DOWN PT, R8, R7, 0x2, 0x1f ;  /* 0x08401f0007087f89 */ /* 0x000e2400000e0000 */
[----:B------:R-:W1:Y:S05]  /*2110*/  @!P0 S2R R10, SR_CgaCtaId ;  /* 0x00000000000a8919 */ /* 0x000e6a0000008800 */
[----:B------:R-:W2:Y:S01]  /*2120*/  @!P1 S2R R9, SR_CgaCtaId ;  /* 0x0000000000099919 */ /* 0x000ea20000008800 */
[----:B0-----:R-:W-:-:S05]  /*2130*/  FADD R8, R7, R8 ;  /* 0x0000000807087221 */ /* 0x001fca0000000000 */
[----:B------:R-:W0:Y:S01]  /*2140*/  SHFL.DOWN PT, R3, R8, 0x1, 0x1f ;  /* 0x08201f0008037f89 */ /* 0x000e2200000e0000 */
[----:B------:R-:W-:Y:S02]  /*2150*/  @!P0 MOV R5, 0x400 ;  /* 0x0000040000058802 */ /* 0x000fe40000000f00 */
[----:B------:R-:W-:Y:S02]  /*2160*/  @!P1 MOV R6, 0x400 ;  /* 0x0000040000069802 */ /* 0x000fe40000000f00 */
[----:B-1----:R-:W-:Y:S02]  /*2170*/  @!P0 LEA R5, R10, R5, 0x18 ;  /* 0x000000050a058211 */ /* 0x002fe400078ec0ff */
[----:B--2---:R-:W-:Y:S02]  /*2180*/  @!P1 LEA R9, R9, R6, 0x18 ;  /* 0x0000000609099211 */ /* 0x004fe400078ec0ff */
[----:B------:R-:W-:Y:S01]  /*2190*/  @!P0 LEA.HI R6, R2, R5, RZ, 0x1d ;  /* 0x0000000502068211 */ /* 0x000fe200078fe8ff */
[----:B0-----:R-:W-:-:S05]  /*21a0*/  FADD R3, R8, R3 ;  /* 0x0000000308037221 */ /* 0x001fca0000000000 */
[----:B------:R0:W-:Y:S01]  /*21b0*/  @!P0 STS [R6], R3 ;  /* 0x0000000306008388 */ /* 0x0001e20000000800 */
[----:B------:R-:W-:Y:S01]  /*21c0*/  @!P1 LEA R5, R4, R9, 0x2 ;  /* 0x0000000904059211 */ /* 0x000fe200078e10ff */
[----:B------:R-:W-:Y:S01]  /*21d0*/  HFMA2 R4, -RZ, RZ, 0, 0 ;  /* 0x00000000ff047431 */ /* 0x000fe200000001ff */
[----:B------:R-:W-:Y:S01]  /*21e0*/  BAR.SYNC.DEFER_BLOCKING 0x0 ;  /* 0x0000000000007b1d */ /* 0x000fe20000010000 */
[----:B------:R-:W-:-:S05]  /*21f0*/  ISETP.GT.U32.AND P0, PT, R2, 0x1f, PT ;  /* 0x0000001f0200780c */ /* 0x000fca0003f04070 */
[----:B------:R0:W1:Y:S08]  /*2200*/  @!P1 LDS R4, [R5] ;  /* 0x0000000005049984 */ /* 0x0000700000000800 */
[----:B0-----:R-:W-:Y:S05]  /*2210*/  @P0 EXIT ;  /* 0x000000000000094d */ /* 0x001fea0003800000 */
[----:B-1----:R-:W0:Y:S01]  /*2220*/  SHFL.DOWN PT, R3, R4, 0x4, 0x1f ;  /* 0x08801f0004037f89 */ /* 0x002e2200000e0000 */
[----:B------:R-:W-:Y:S01]  /*2230*/  ISETP.NE.AND P0, PT, R2, RZ, PT ;  /* 0x000000ff0200720c */ /* 0x000fe20003f05270 */
[----:B0-----:R-:W-:-:S05]  /*2240*/  FADD R3, R3, R4 ;  /* 0x0000000403037221 */ /* 0x001fca0000000000 */
[----:B------:R-:W0:Y:S02]  /*2250*/  SHFL.DOWN PT, R6, R3, 0x2, 0x1f ;  /* 0x08401f0003067f89 */ /* 0x000e2400000e0000 */
[----:B0-----:R-:W-:-:S05]  /*2260*/  FADD R6, R3, R6 ;  /* 0x0000000603067221 */ /* 0x001fca0000000000 */
[----:B------:R0:W1:Y:S01]  /*2270*/  SHFL.DOWN PT, R5, R6, 0x1, 0x1f ;  /* 0x08201f0006057f89 */ /* 0x00006200000e0000 */
[----:B------:R-:W-:Y:S05]  /*2280*/  @P0 EXIT ;  /* 0x000000000000094d */ /* 0x000fea0003800000 */
[----:B------:R-:W2:Y:S01]  /*2290*/  LDC.64 R2, c[0x0][0x388] ;  /* 0x0000e200ff027b82 */ /* 0x000ea20000000a00 */
[----:B-1----:R-:W-:Y:S01]  /*22a0*/  FADD R5, R6, R5 ;  /* 0x0000000506057221 */ /* 0x002fe20000000000 */
[----:B--2---:R-:W-:-:S05]  /*22b0*/  IMAD.WIDE.U32 R2, R0, 0x4, R2 ;  /* 0x0000000400027825 */ /* 0x004fca00078e0002 */
[----:B------:R-:W-:Y:S01]  /*22c0*/  STG.E desc[UR6][R2.64], R5 ;  /* 0x0000000502007986 */ /* 0x000fe2000c101906 */
[----:B------:R-:W-:Y:S05]  /*22d0*/  EXIT ;  /* 0x000000000000794d */ /* 0x000fea0003800000 */
.L_x_0:
[----:B------:R-:W-:-:S00]  /*22e0*/  BRA `(.L_x_0) ;  /* 0xfffffffc00fc7947 */ /* 0x000fc0000383ffff */
[----:B------:R-:W-:-:S00]  /*22f0*/  NOP ;  /* 0x0000000000007918 */ /* 0x000fc00000000000 */
        /* <DEDUP_REMOVED lines=8> */
.L_x_1:


//--------------------- .nv.shared._Z9reduce_v7ILj256ELi128EEvPfS0_j --------------------------
	.section	.nv.shared._Z9reduce_v7ILj256ELi128EEvPfS0_j,"aw",@nobits
	.sectionflags	@""
	.align	4
.nv.shared._Z9reduce_v7ILj256ELi128EEvPfS0_j:
	.zero		1152


//--------------------- .nv.shared.reserved.0     --------------------------
	.section	.nv.shared.reserved.0,"aw",@nobits
	.weak		__nv_reservedSMEM_offset_0_alias
	.size		__nv_reservedSMEM_offset_0_alias, 0, 64
	.other		__nv_reservedSMEM_offset_0_alias,@"STO_CUDA_RESERVED_SHARED STV_DEFAULT"
__nv_reservedSMEM_offset_0_alias:
	.zero		0
	.zero		64


//--------------------- .nv.constant0._Z9reduce_v7ILj256ELi128EEvPfS0_j --------------------------
	.section	.nv.constant0._Z9reduce_v7ILj256ELi128EEvPfS0_j,"a",@progbits
	.sectionflags	@""
	.align	4
.nv.constant0._Z9reduce_v7ILj256ELi128EEvPfS0_j:
	.zero		916


//--------------------- SYMBOLS --------------------------

	.type		.nv.reservedSmem.offset0,@object
	.size		.nv.reservedSmem.offset0,0x4
	.type		.nv.reservedSmem.cap,@object
	.size		.nv.reservedSmem.cap,0x4
